//
// Generated by NVIDIA NVVM Compiler
//
// Compiler Build ID: CL-36424714
// Cuda compilation tools, release 13.0, V13.0.88
// Based on NVVM 20.0.0
//

.version 9.0
.target sm_100
.address_size 64

	// .globl	_Z5zmnccPhS_S_iiiiif

.visible .entry _Z5zmnccPhS_S_iiiiif(
	.param .u64 .ptr .align 1 _Z5zmnccPhS_S_iiiiif_param_0,
	.param .u64 .ptr .align 1 _Z5zmnccPhS_S_iiiiif_param_1,
	.param .u64 .ptr .align 1 _Z5zmnccPhS_S_iiiiif_param_2,
	.param .u32 _Z5zmnccPhS_S_iiiiif_param_3,
	.param .u32 _Z5zmnccPhS_S_iiiiif_param_4,
	.param .u32 _Z5zmnccPhS_S_iiiiif_param_5,
	.param .u32 _Z5zmnccPhS_S_iiiiif_param_6,
	.param .u32 _Z5zmnccPhS_S_iiiiif_param_7,
	.param .f32 _Z5zmnccPhS_S_iiiiif_param_8
)
{
	.reg .pred 	%p<43>;
	.reg .b16 	%rs<93>;
	.reg .b32 	%r<144>;
	.reg .b32 	%f<345>;
	.reg .b64 	%rd<47>;

	ld.param.u64 	%rd5, [_Z5zmnccPhS_S_iiiiif_param_0];
	ld.param.u64 	%rd6, [_Z5zmnccPhS_S_iiiiif_param_1];
	ld.param.u64 	%rd7, [_Z5zmnccPhS_S_iiiiif_param_2];
	ld.param.u32 	%r66, [_Z5zmnccPhS_S_iiiiif_param_3];
	ld.param.u32 	%r67, [_Z5zmnccPhS_S_iiiiif_param_4];
	ld.param.u32 	%r68, [_Z5zmnccPhS_S_iiiiif_param_5];
	ld.param.u32 	%r69, [_Z5zmnccPhS_S_iiiiif_param_6];
	ld.param.u32 	%r70, [_Z5zmnccPhS_S_iiiiif_param_7];
	ld.param.f32 	%f298, [_Z5zmnccPhS_S_iiiiif_param_8];
	cvta.to.global.u64 	%rd1, %rd7;
	cvta.to.global.u64 	%rd2, %rd6;
	cvta.to.global.u64 	%rd3, %rd5;
	mov.u32 	%r71, %ctaid.x;
	mov.u32 	%r72, %ntid.x;
	mov.u32 	%r73, %tid.x;
	mad.lo.s32 	%r1, %r71, %r72, %r73;
	mov.u32 	%r74, %ctaid.y;
	mov.u32 	%r75, %ntid.y;
	mov.u32 	%r76, %tid.y;
	mad.lo.s32 	%r2, %r74, %r75, %r76;
	add.s32 	%r3, %r68, 1;
	add.s32 	%r77, %r3, %r70;
	setp.ge.s32 	%p1, %r1, %r77;
	not.b32 	%r78, %r68;
	add.s32 	%r79, %r66, %r78;
	setp.lt.s32 	%p2, %r1, %r79;
	and.pred  	%p3, %p2, %p1;
	setp.gt.s32 	%p4, %r2, %r68;
	add.s32 	%r80, %r67, %r78;
	setp.lt.s32 	%p5, %r2, %r80;
	and.pred  	%p6, %p4, %p5;
	and.pred  	%p8, %p3, %p6;
	@%p8 bra 	$L__BB0_3;
	mad.lo.s32 	%r81, %r66, %r2, %r1;
	cvt.s64.s32 	%rd8, %r81;
	add.s64 	%rd9, %rd1, %rd8;
	mov.b16 	%rs1, 0;
	st.global.u8 	[%rd9], %rs1;
$L__BB0_2:
	ret;
$L__BB0_3:
	setp.ge.s32 	%p9, %r1, %r66;
	setp.ge.s32 	%p10, %r2, %r67;
	or.pred  	%p11, %p9, %p10;
	@%p11 bra 	$L__BB0_2;
	setp.lt.s32 	%p12, %r70, %r69;
	mov.b32 	%r143, 0;
	@%p12 bra 	$L__BB0_34;
	ld.param.u32 	%r115, [_Z5zmnccPhS_S_iiiiif_param_5];
	neg.s32 	%r117, %r69;
	sub.s32 	%r5, %r2, %r115;
	add.s32 	%r6, %r115, %r2;
	sub.s32 	%r7, %r1, %r115;
	add.s32 	%r8, %r115, %r1;
	shl.b32 	%r9, %r115, 1;
	add.s32 	%r10, %r3, %r115;
	and.b32  	%r11, %r9, 6;
	and.b32  	%r12, %r10, -8;
	mov.b32 	%r143, 0;
	mov.f32 	%f308, 0f00000000;
	mov.f32 	%f332, %f308;
$L__BB0_6:
	setp.gt.s32 	%p13, %r5, %r6;
	mov.f32 	%f318, 0f00000000;
	mov.f32 	%f323, %f318;
	@%p13 bra 	$L__BB0_21;
	mov.f32 	%f318, 0f00000000;
	mov.b32 	%r128, 0;
	setp.eq.s32 	%p14, %r117, 0;
	@%p14 bra 	$L__BB0_35;
	mov.u32 	%r127, %r5;
$L__BB0_9:
	mov.u32 	%r30, %r127;
	setp.gt.s32 	%p15, %r7, %r8;
	@%p15 bra 	$L__BB0_19;
	setp.lt.u32 	%p16, %r9, 15;
	mul.lo.s32 	%r32, %r30, %r66;
	add.s32 	%r33, %r32, %r117;
	mov.u32 	%r132, %r7;
	@%p16 bra 	$L__BB0_13;
	and.b32  	%r85, %r10, -16;
	neg.s32 	%r129, %r85;
	add.s32 	%r86, %r7, %r117;
	add.s32 	%r130, %r86, %r32;
	mov.u32 	%r132, %r7;
$L__BB0_12:
	.pragma "nounroll";
	cvt.s64.s32 	%rd10, %r130;
	add.s64 	%rd11, %rd2, %rd10;
	ld.global.u8 	%rs2, [%rd11];
	cvt.rn.f32.u16 	%f81, %rs2;
	add.f32 	%f82, %f318, %f81;
	ld.global.u8 	%rs3, [%rd11+1];
	cvt.rn.f32.u16 	%f83, %rs3;
	add.f32 	%f84, %f82, %f83;
	ld.global.u8 	%rs4, [%rd11+2];
	cvt.rn.f32.u16 	%f85, %rs4;
	add.f32 	%f86, %f84, %f85;
	ld.global.u8 	%rs5, [%rd11+3];
	cvt.rn.f32.u16 	%f87, %rs5;
	add.f32 	%f88, %f86, %f87;
	ld.global.u8 	%rs6, [%rd11+4];
	cvt.rn.f32.u16 	%f89, %rs6;
	add.f32 	%f90, %f88, %f89;
	ld.global.u8 	%rs7, [%rd11+5];
	cvt.rn.f32.u16 	%f91, %rs7;
	add.f32 	%f92, %f90, %f91;
	ld.global.u8 	%rs8, [%rd11+6];
	cvt.rn.f32.u16 	%f93, %rs8;
	add.f32 	%f94, %f92, %f93;
	ld.global.u8 	%rs9, [%rd11+7];
	cvt.rn.f32.u16 	%f95, %rs9;
	add.f32 	%f96, %f94, %f95;
	ld.global.u8 	%rs10, [%rd11+8];
	cvt.rn.f32.u16 	%f97, %rs10;
	add.f32 	%f98, %f96, %f97;
	ld.global.u8 	%rs11, [%rd11+9];
	cvt.rn.f32.u16 	%f99, %rs11;
	add.f32 	%f100, %f98, %f99;
	ld.global.u8 	%rs12, [%rd11+10];
	cvt.rn.f32.u16 	%f101, %rs12;
	add.f32 	%f102, %f100, %f101;
	ld.global.u8 	%rs13, [%rd11+11];
	cvt.rn.f32.u16 	%f103, %rs13;
	add.f32 	%f104, %f102, %f103;
	ld.global.u8 	%rs14, [%rd11+12];
	cvt.rn.f32.u16 	%f105, %rs14;
	add.f32 	%f106, %f104, %f105;
	ld.global.u8 	%rs15, [%rd11+13];
	cvt.rn.f32.u16 	%f107, %rs15;
	add.f32 	%f108, %f106, %f107;
	ld.global.u8 	%rs16, [%rd11+14];
	cvt.rn.f32.u16 	%f109, %rs16;
	add.f32 	%f110, %f108, %f109;
	ld.global.u8 	%rs17, [%rd11+15];
	cvt.rn.f32.u16 	%f111, %rs17;
	add.f32 	%f318, %f110, %f111;
	add.s32 	%r132, %r132, 16;
	add.s32 	%r130, %r130, 16;
	add.s32 	%r129, %r129, 16;
	setp.ne.s32 	%p17, %r129, 0;
	@%p17 bra 	$L__BB0_12;
$L__BB0_13:
	and.b32  	%r87, %r9, 14;
	setp.lt.u32 	%p18, %r87, 7;
	@%p18 bra 	$L__BB0_15;
	add.s32 	%r88, %r33, %r132;
	cvt.s64.s32 	%rd12, %r88;
	add.s64 	%rd13, %rd2, %rd12;
	ld.global.u8 	%rs18, [%rd13];
	cvt.rn.f32.u16 	%f112, %rs18;
	add.f32 	%f113, %f318, %f112;
	ld.global.u8 	%rs19, [%rd13+1];
	cvt.rn.f32.u16 	%f114, %rs19;
	add.f32 	%f115, %f113, %f114;
	ld.global.u8 	%rs20, [%rd13+2];
	cvt.rn.f32.u16 	%f116, %rs20;
	add.f32 	%f117, %f115, %f116;
	ld.global.u8 	%rs21, [%rd13+3];
	cvt.rn.f32.u16 	%f118, %rs21;
	add.f32 	%f119, %f117, %f118;
	ld.global.u8 	%rs22, [%rd13+4];
	cvt.rn.f32.u16 	%f120, %rs22;
	add.f32 	%f121, %f119, %f120;
	ld.global.u8 	%rs23, [%rd13+5];
	cvt.rn.f32.u16 	%f122, %rs23;
	add.f32 	%f123, %f121, %f122;
	ld.global.u8 	%rs24, [%rd13+6];
	cvt.rn.f32.u16 	%f124, %rs24;
	add.f32 	%f125, %f123, %f124;
	ld.global.u8 	%rs25, [%rd13+7];
	cvt.rn.f32.u16 	%f126, %rs25;
	add.f32 	%f318, %f125, %f126;
	add.s32 	%r132, %r132, 8;
$L__BB0_15:
	setp.lt.u32 	%p19, %r11, 3;
	@%p19 bra 	$L__BB0_17;
	add.s32 	%r89, %r33, %r132;
	cvt.s64.s32 	%rd14, %r89;
	add.s64 	%rd15, %rd2, %rd14;
	ld.global.u8 	%rs26, [%rd15];
	cvt.rn.f32.u16 	%f127, %rs26;
	add.f32 	%f128, %f318, %f127;
	ld.global.u8 	%rs27, [%rd15+1];
	cvt.rn.f32.u16 	%f129, %rs27;
	add.f32 	%f130, %f128, %f129;
	ld.global.u8 	%rs28, [%rd15+2];
	cvt.rn.f32.u16 	%f131, %rs28;
	add.f32 	%f132, %f130, %f131;
	ld.global.u8 	%rs29, [%rd15+3];
	cvt.rn.f32.u16 	%f133, %rs29;
	add.f32 	%f318, %f132, %f133;
	add.s32 	%r132, %r132, 4;
$L__BB0_17:
	ld.param.u32 	%r116, [_Z5zmnccPhS_S_iiiiif_param_5];
	add.s32 	%r128, %r10, %r128;
	and.b32  	%r90, %r116, 1;
	setp.eq.b32 	%p20, %r90, 1;
	not.pred 	%p21, %p20;
	add.s32 	%r91, %r33, %r132;
	cvt.s64.s32 	%rd16, %r91;
	add.s64 	%rd4, %rd2, %rd16;
	ld.global.u8 	%rs30, [%rd4];
	cvt.rn.f32.u16 	%f134, %rs30;
	add.f32 	%f318, %f318, %f134;
	@%p21 bra 	$L__BB0_19;
	ld.global.u8 	%rs31, [%rd4+1];
	cvt.rn.f32.u16 	%f135, %rs31;
	add.f32 	%f136, %f318, %f135;
	ld.global.u8 	%rs32, [%rd4+2];
	cvt.rn.f32.u16 	%f137, %rs32;
	add.f32 	%f318, %f136, %f137;
$L__BB0_19:
	add.s32 	%r127, %r30, 1;
	setp.ne.s32 	%p22, %r30, %r6;
	@%p22 bra 	$L__BB0_9;
$L__BB0_20:
	cvt.rn.f32.s32 	%f323, %r128;
$L__BB0_21:
	setp.gt.s32 	%p29, %r5, %r6;
	setp.eq.s32 	%p30, %r117, 0;
	div.rn.f32 	%f192, %f308, %f323;
	selp.f32 	%f308, %f192, %f308, %p30;
	div.rn.f32 	%f42, %f318, %f323;
	mov.f32 	%f331, 0f00000000;
	mov.f32 	%f330, %f331;
	@%p29 bra 	$L__BB0_33;
	mov.f32 	%f330, 0f00000000;
	mov.u32 	%r137, %r5;
	mov.f32 	%f331, %f330;
$L__BB0_23:
	setp.gt.s32 	%p31, %r7, %r8;
	@%p31 bra 	$L__BB0_32;
	setp.lt.u32 	%p32, %r9, 7;
	mul.lo.s32 	%r52, %r137, %r66;
	mov.u32 	%r140, %r7;
	@%p32 bra 	$L__BB0_27;
	mov.b32 	%r139, 0;
	mov.u32 	%r140, %r7;
$L__BB0_26:
	.pragma "nounroll";
	add.s32 	%r100, %r140, %r52;
	cvt.s64.s32 	%rd29, %r100;
	add.s64 	%rd30, %rd3, %rd29;
	ld.global.u8 	%rs63, [%rd30];
	cvt.rn.f32.u16 	%f194, %rs63;
	add.s32 	%r101, %r100, %r117;
	cvt.s64.s32 	%rd31, %r101;
	add.s64 	%rd32, %rd2, %rd31;
	ld.global.u8 	%rs64, [%rd32];
	cvt.rn.f32.u16 	%f195, %rs64;
	sub.f32 	%f196, %f194, %f308;
	fma.rn.f32 	%f197, %f196, %f196, %f332;
	sub.f32 	%f198, %f195, %f42;
	fma.rn.f32 	%f199, %f198, %f198, %f330;
	fma.rn.f32 	%f200, %f196, %f198, %f331;
	ld.global.u8 	%rs65, [%rd30+1];
	cvt.rn.f32.u16 	%f201, %rs65;
	ld.global.u8 	%rs66, [%rd32+1];
	cvt.rn.f32.u16 	%f202, %rs66;
	sub.f32 	%f203, %f201, %f308;
	fma.rn.f32 	%f204, %f203, %f203, %f197;
	sub.f32 	%f205, %f202, %f42;
	fma.rn.f32 	%f206, %f205, %f205, %f199;
	fma.rn.f32 	%f207, %f203, %f205, %f200;
	ld.global.u8 	%rs67, [%rd30+2];
	cvt.rn.f32.u16 	%f208, %rs67;
	ld.global.u8 	%rs68, [%rd32+2];
	cvt.rn.f32.u16 	%f209, %rs68;
	sub.f32 	%f210, %f208, %f308;
	fma.rn.f32 	%f211, %f210, %f210, %f204;
	sub.f32 	%f212, %f209, %f42;
	fma.rn.f32 	%f213, %f212, %f212, %f206;
	fma.rn.f32 	%f214, %f210, %f212, %f207;
	ld.global.u8 	%rs69, [%rd30+3];
	cvt.rn.f32.u16 	%f215, %rs69;
	ld.global.u8 	%rs70, [%rd32+3];
	cvt.rn.f32.u16 	%f216, %rs70;
	sub.f32 	%f217, %f215, %f308;
	fma.rn.f32 	%f218, %f217, %f217, %f211;
	sub.f32 	%f219, %f216, %f42;
	fma.rn.f32 	%f220, %f219, %f219, %f213;
	fma.rn.f32 	%f221, %f217, %f219, %f214;
	ld.global.u8 	%rs71, [%rd30+4];
	cvt.rn.f32.u16 	%f222, %rs71;
	ld.global.u8 	%rs72, [%rd32+4];
	cvt.rn.f32.u16 	%f223, %rs72;
	sub.f32 	%f224, %f222, %f308;
	fma.rn.f32 	%f225, %f224, %f224, %f218;
	sub.f32 	%f226, %f223, %f42;
	fma.rn.f32 	%f227, %f226, %f226, %f220;
	fma.rn.f32 	%f228, %f224, %f226, %f221;
	ld.global.u8 	%rs73, [%rd30+5];
	cvt.rn.f32.u16 	%f229, %rs73;
	ld.global.u8 	%rs74, [%rd32+5];
	cvt.rn.f32.u16 	%f230, %rs74;
	sub.f32 	%f231, %f229, %f308;
	fma.rn.f32 	%f232, %f231, %f231, %f225;
	sub.f32 	%f233, %f230, %f42;
	fma.rn.f32 	%f234, %f233, %f233, %f227;
	fma.rn.f32 	%f235, %f231, %f233, %f228;
	ld.global.u8 	%rs75, [%rd30+6];
	cvt.rn.f32.u16 	%f236, %rs75;
	ld.global.u8 	%rs76, [%rd32+6];
	cvt.rn.f32.u16 	%f237, %rs76;
	sub.f32 	%f238, %f236, %f308;
	fma.rn.f32 	%f239, %f238, %f238, %f232;
	sub.f32 	%f240, %f237, %f42;
	fma.rn.f32 	%f241, %f240, %f240, %f234;
	fma.rn.f32 	%f242, %f238, %f240, %f235;
	ld.global.u8 	%rs77, [%rd30+7];
	cvt.rn.f32.u16 	%f243, %rs77;
	ld.global.u8 	%rs78, [%rd32+7];
	cvt.rn.f32.u16 	%f244, %rs78;
	sub.f32 	%f245, %f243, %f308;
	fma.rn.f32 	%f246, %f245, %f245, %f239;
	selp.f32 	%f332, %f246, %f332, %p30;
	sub.f32 	%f247, %f244, %f42;
	fma.rn.f32 	%f330, %f247, %f247, %f241;
	fma.rn.f32 	%f331, %f245, %f247, %f242;
	add.s32 	%r140, %r140, 8;
	add.s32 	%r139, %r139, 8;
	setp.ne.s32 	%p34, %r139, %r12;
	@%p34 bra 	$L__BB0_26;
$L__BB0_27:
	setp.lt.u32 	%p35, %r11, 3;
	@%p35 bra 	$L__BB0_29;
	add.s32 	%r102, %r140, %r52;
	cvt.s64.s32 	%rd33, %r102;
	add.s64 	%rd34, %rd3, %rd33;
	ld.global.u8 	%rs79, [%rd34];
	cvt.rn.f32.u16 	%f248, %rs79;
	add.s32 	%r103, %r102, %r117;
	cvt.s64.s32 	%rd35, %r103;
	add.s64 	%rd36, %rd2, %rd35;
	ld.global.u8 	%rs80, [%rd36];
	cvt.rn.f32.u16 	%f249, %rs80;
	sub.f32 	%f250, %f248, %f308;
	fma.rn.f32 	%f251, %f250, %f250, %f332;
	sub.f32 	%f252, %f249, %f42;
	fma.rn.f32 	%f253, %f252, %f252, %f330;
	fma.rn.f32 	%f254, %f250, %f252, %f331;
	ld.global.u8 	%rs81, [%rd34+1];
	cvt.rn.f32.u16 	%f255, %rs81;
	ld.global.u8 	%rs82, [%rd36+1];
	cvt.rn.f32.u16 	%f256, %rs82;
	sub.f32 	%f257, %f255, %f308;
	fma.rn.f32 	%f258, %f257, %f257, %f251;
	sub.f32 	%f259, %f256, %f42;
	fma.rn.f32 	%f260, %f259, %f259, %f253;
	fma.rn.f32 	%f261, %f257, %f259, %f254;
	ld.global.u8 	%rs83, [%rd34+2];
	cvt.rn.f32.u16 	%f262, %rs83;
	ld.global.u8 	%rs84, [%rd36+2];
	cvt.rn.f32.u16 	%f263, %rs84;
	sub.f32 	%f264, %f262, %f308;
	fma.rn.f32 	%f265, %f264, %f264, %f258;
	sub.f32 	%f266, %f263, %f42;
	fma.rn.f32 	%f267, %f266, %f266, %f260;
	fma.rn.f32 	%f268, %f264, %f266, %f261;
	ld.global.u8 	%rs85, [%rd34+3];
	cvt.rn.f32.u16 	%f269, %rs85;
	ld.global.u8 	%rs86, [%rd36+3];
	cvt.rn.f32.u16 	%f270, %rs86;
	sub.f32 	%f271, %f269, %f308;
	fma.rn.f32 	%f272, %f271, %f271, %f265;
	selp.f32 	%f332, %f272, %f332, %p30;
	sub.f32 	%f273, %f270, %f42;
	fma.rn.f32 	%f330, %f273, %f273, %f267;
	fma.rn.f32 	%f331, %f271, %f273, %f268;
	add.s32 	%r140, %r140, 4;
$L__BB0_29:
	and.b32  	%r104, %r9, 2;
	setp.eq.s32 	%p37, %r104, 0;
	@%p37 bra 	$L__BB0_31;
	add.s32 	%r105, %r140, %r52;
	cvt.s64.s32 	%rd37, %r105;
	add.s64 	%rd38, %rd3, %rd37;
	ld.global.u8 	%rs87, [%rd38];
	cvt.rn.f32.u16 	%f274, %rs87;
	add.s32 	%r106, %r105, %r117;
	cvt.s64.s32 	%rd39, %r106;
	add.s64 	%rd40, %rd2, %rd39;
	ld.global.u8 	%rs88, [%rd40];
	cvt.rn.f32.u16 	%f275, %rs88;
	sub.f32 	%f276, %f274, %f308;
	fma.rn.f32 	%f277, %f276, %f276, %f332;
	sub.f32 	%f278, %f275, %f42;
	fma.rn.f32 	%f279, %f278, %f278, %f330;
	fma.rn.f32 	%f280, %f276, %f278, %f331;
	ld.global.u8 	%rs89, [%rd38+1];
	cvt.rn.f32.u16 	%f281, %rs89;
	ld.global.u8 	%rs90, [%rd40+1];
	cvt.rn.f32.u16 	%f282, %rs90;
	sub.f32 	%f283, %f281, %f308;
	fma.rn.f32 	%f284, %f283, %f283, %f277;
	selp.f32 	%f332, %f284, %f332, %p30;
	sub.f32 	%f285, %f282, %f42;
	fma.rn.f32 	%f330, %f285, %f285, %f279;
	fma.rn.f32 	%f331, %f283, %f285, %f280;
	add.s32 	%r140, %r140, 2;
$L__BB0_31:
	add.s32 	%r107, %r140, %r52;
	cvt.s64.s32 	%rd41, %r107;
	add.s64 	%rd42, %rd3, %rd41;
	ld.global.u8 	%rs91, [%rd42];
	cvt.rn.f32.u16 	%f286, %rs91;
	add.s32 	%r108, %r107, %r117;
	cvt.s64.s32 	%rd43, %r108;
	add.s64 	%rd44, %rd2, %rd43;
	ld.global.u8 	%rs92, [%rd44];
	cvt.rn.f32.u16 	%f287, %rs92;
	sub.f32 	%f288, %f286, %f308;
	fma.rn.f32 	%f289, %f288, %f288, %f332;
	selp.f32 	%f332, %f289, %f332, %p30;
	sub.f32 	%f290, %f287, %f42;
	fma.rn.f32 	%f330, %f290, %f290, %f330;
	fma.rn.f32 	%f331, %f288, %f290, %f331;
$L__BB0_32:
	add.s32 	%r62, %r137, 1;
	setp.ne.s32 	%p40, %r137, %r6;
	mov.u32 	%r137, %r62;
	@%p40 bra 	$L__BB0_23;
$L__BB0_33:
	mul.f32 	%f291, %f332, %f330;
	sqrt.rn.f32 	%f292, %f291;
	div.rn.f32 	%f293, %f331, %f292;
	setp.gt.f32 	%p41, %f293, %f298;
	selp.b32 	%r143, %r117, %r143, %p41;
	selp.f32 	%f298, %f293, %f298, %p41;
	add.s32 	%r64, %r117, -1;
	neg.s32 	%r109, %r70;
	setp.gt.s32 	%p42, %r117, %r109;
	mov.u32 	%r117, %r64;
	@%p42 bra 	$L__BB0_6;
$L__BB0_34:
	add.s32 	%r110, %r69, %r143;
	neg.s32 	%r111, %r110;
	cvt.rn.f32.s32 	%f294, %r111;
	sub.s32 	%r112, %r70, %r69;
	cvt.rn.f32.s32 	%f295, %r112;
	div.rn.f32 	%f296, %f294, %f295;
	mul.f32 	%f297, %f296, 0f437F0000;
	cvt.rzi.u32.f32 	%r113, %f297;
	mad.lo.s32 	%r114, %r66, %r2, %r1;
	cvt.s64.s32 	%rd45, %r114;
	add.s64 	%rd46, %rd1, %rd45;
	st.global.u8 	[%rd46], %r113;
	bra.uni 	$L__BB0_2;
$L__BB0_35:
	mov.u32 	%r119, %r5;
$L__BB0_36:
	setp.le.s32 	%p23, %r7, %r8;
	@%p23 bra 	$L__BB0_38;
$L__BB0_37:
	add.s32 	%r18, %r119, 1;
	setp.eq.s32 	%p28, %r119, %r6;
	mov.u32 	%r119, %r18;
	@%p28 bra 	$L__BB0_20;
	bra.uni 	$L__BB0_36;
$L__BB0_38:
	setp.lt.u32 	%p24, %r9, 7;
	mul.lo.s32 	%r19, %r119, %r66;
	mov.u32 	%r124, %r7;
	@%p24 bra 	$L__BB0_41;
	mov.b32 	%r123, 0;
	mov.u32 	%r124, %r7;
$L__BB0_40:
	.pragma "nounroll";
	add.s32 	%r94, %r124, %r19;
	cvt.s64.s32 	%rd17, %r94;
	add.s64 	%rd18, %rd3, %rd17;
	ld.global.u8 	%rs33, [%rd18];
	cvt.rn.f32.u16 	%f139, %rs33;
	add.f32 	%f140, %f308, %f139;
	add.s64 	%rd19, %rd2, %rd17;
	ld.global.u8 	%rs34, [%rd19];
	cvt.rn.f32.u16 	%f141, %rs34;
	add.f32 	%f142, %f318, %f141;
	ld.global.u8 	%rs35, [%rd18+1];
	cvt.rn.f32.u16 	%f143, %rs35;
	add.f32 	%f144, %f140, %f143;
	ld.global.u8 	%rs36, [%rd19+1];
	cvt.rn.f32.u16 	%f145, %rs36;
	add.f32 	%f146, %f142, %f145;
	ld.global.u8 	%rs37, [%rd18+2];
	cvt.rn.f32.u16 	%f147, %rs37;
	add.f32 	%f148, %f144, %f147;
	ld.global.u8 	%rs38, [%rd19+2];
	cvt.rn.f32.u16 	%f149, %rs38;
	add.f32 	%f150, %f146, %f149;
	ld.global.u8 	%rs39, [%rd18+3];
	cvt.rn.f32.u16 	%f151, %rs39;
	add.f32 	%f152, %f148, %f151;
	ld.global.u8 	%rs40, [%rd19+3];
	cvt.rn.f32.u16 	%f153, %rs40;
	add.f32 	%f154, %f150, %f153;
	ld.global.u8 	%rs41, [%rd18+4];
	cvt.rn.f32.u16 	%f155, %rs41;
	add.f32 	%f156, %f152, %f155;
	ld.global.u8 	%rs42, [%rd19+4];
	cvt.rn.f32.u16 	%f157, %rs42;
	add.f32 	%f158, %f154, %f157;
	ld.global.u8 	%rs43, [%rd18+5];
	cvt.rn.f32.u16 	%f159, %rs43;
	add.f32 	%f160, %f156, %f159;
	ld.global.u8 	%rs44, [%rd19+5];
	cvt.rn.f32.u16 	%f161, %rs44;
	add.f32 	%f162, %f158, %f161;
	ld.global.u8 	%rs45, [%rd18+6];
	cvt.rn.f32.u16 	%f163, %rs45;
	add.f32 	%f164, %f160, %f163;
	ld.global.u8 	%rs46, [%rd19+6];
	cvt.rn.f32.u16 	%f165, %rs46;
	add.f32 	%f166, %f162, %f165;
	ld.global.u8 	%rs47, [%rd18+7];
	cvt.rn.f32.u16 	%f167, %rs47;
	add.f32 	%f308, %f164, %f167;
	ld.global.u8 	%rs48, [%rd19+7];
	cvt.rn.f32.u16 	%f168, %rs48;
	add.f32 	%f318, %f166, %f168;
	add.s32 	%r124, %r124, 8;
	add.s32 	%r123, %r123, 8;
	setp.ne.s32 	%p25, %r123, %r12;
	@%p25 bra 	$L__BB0_40;
$L__BB0_41:
	setp.lt.u32 	%p26, %r11, 3;
	@%p26 bra 	$L__BB0_43;
	add.s32 	%r95, %r124, %r19;
	cvt.s64.s32 	%rd20, %r95;
	add.s64 	%rd21, %rd3, %rd20;
	ld.global.u8 	%rs49, [%rd21];
	cvt.rn.f32.u16 	%f169, %rs49;
	add.f32 	%f170, %f308, %f169;
	add.s64 	%rd22, %rd2, %rd20;
	ld.global.u8 	%rs50, [%rd22];
	cvt.rn.f32.u16 	%f171, %rs50;
	add.f32 	%f172, %f318, %f171;
	ld.global.u8 	%rs51, [%rd21+1];
	cvt.rn.f32.u16 	%f173, %rs51;
	add.f32 	%f174, %f170, %f173;
	ld.global.u8 	%rs52, [%rd22+1];
	cvt.rn.f32.u16 	%f175, %rs52;
	add.f32 	%f176, %f172, %f175;
	ld.global.u8 	%rs53, [%rd21+2];
	cvt.rn.f32.u16 	%f177, %rs53;
	add.f32 	%f178, %f174, %f177;
	ld.global.u8 	%rs54, [%rd22+2];
	cvt.rn.f32.u16 	%f179, %rs54;
	add.f32 	%f180, %f176, %f179;
	ld.global.u8 	%rs55, [%rd21+3];
	cvt.rn.f32.u16 	%f181, %rs55;
	add.f32 	%f308, %f178, %f181;
	ld.global.u8 	%rs56, [%rd22+3];
	cvt.rn.f32.u16 	%f182, %rs56;
	add.f32 	%f318, %f180, %f182;
	add.s32 	%r124, %r124, 4;
$L__BB0_43:
	and.b32  	%r96, %r9, 2;
	setp.eq.s32 	%p27, %r96, 0;
	@%p27 bra 	$L__BB0_45;
	add.s32 	%r97, %r124, %r19;
	cvt.s64.s32 	%rd23, %r97;
	add.s64 	%rd24, %rd3, %rd23;
	ld.global.u8 	%rs57, [%rd24];
	cvt.rn.f32.u16 	%f183, %rs57;
	add.f32 	%f184, %f308, %f183;
	add.s64 	%rd25, %rd2, %rd23;
	ld.global.u8 	%rs58, [%rd25];
	cvt.rn.f32.u16 	%f185, %rs58;
	add.f32 	%f186, %f318, %f185;
	ld.global.u8 	%rs59, [%rd24+1];
	cvt.rn.f32.u16 	%f187, %rs59;
	add.f32 	%f308, %f184, %f187;
	ld.global.u8 	%rs60, [%rd25+1];
	cvt.rn.f32.u16 	%f188, %rs60;
	add.f32 	%f318, %f186, %f188;
	add.s32 	%r124, %r124, 2;
$L__BB0_45:
	add.s32 	%r98, %r124, %r19;
	cvt.s64.s32 	%rd26, %r98;
	add.s64 	%rd27, %rd3, %rd26;
	ld.global.u8 	%rs61, [%rd27];
	cvt.rn.f32.u16 	%f189, %rs61;
	add.f32 	%f308, %f308, %f189;
	add.s64 	%rd28, %rd2, %rd26;
	ld.global.u8 	%rs62, [%rd28];
	cvt.rn.f32.u16 	%f190, %rs62;
	add.f32 	%f318, %f318, %f190;
	add.s32 	%r128, %r10, %r128;
	bra.uni 	$L__BB0_37;

}
	// .globl	_Z3ssdPhS_S_iiiiifi
.visible .entry _Z3ssdPhS_S_iiiiifi(
	.param .u64 .ptr .align 1 _Z3ssdPhS_S_iiiiifi_param_0,
	.param .u64 .ptr .align 1 _Z3ssdPhS_S_iiiiifi_param_1,
	.param .u64 .ptr .align 1 _Z3ssdPhS_S_iiiiifi_param_2,
	.param .u32 _Z3ssdPhS_S_iiiiifi_param_3,
	.param .u32 _Z3ssdPhS_S_iiiiifi_param_4,
	.param .u32 _Z3ssdPhS_S_iiiiifi_param_5,
	.param .u32 _Z3ssdPhS_S_iiiiifi_param_6,
	.param .u32 _Z3ssdPhS_S_iiiiifi_param_7,
	.param .f32 _Z3ssdPhS_S_iiiiifi_param_8,
	.param .u32 _Z3ssdPhS_S_iiiiifi_param_9
)
{
	.reg .pred 	%p<27>;
	.reg .b16 	%rs<37>;
	.reg .b32 	%r<86>;
	.reg .b32 	%f<136>;
	.reg .b64 	%rd<31>;

	ld.param.u64 	%rd6, [_Z3ssdPhS_S_iiiiifi_param_0];
	ld.param.u64 	%rd7, [_Z3ssdPhS_S_iiiiifi_param_1];
	ld.param.u64 	%rd5, [_Z3ssdPhS_S_iiiiifi_param_2];
	ld.param.u32 	%r35, [_Z3ssdPhS_S_iiiiifi_param_3];
	ld.param.u32 	%r36, [_Z3ssdPhS_S_iiiiifi_param_4];
	ld.param.u32 	%r37, [_Z3ssdPhS_S_iiiiifi_param_5];
	ld.param.u32 	%r39, [_Z3ssdPhS_S_iiiiifi_param_7];
	ld.param.f32 	%f127, [_Z3ssdPhS_S_iiiiifi_param_8];
	ld.param.u32 	%r40, [_Z3ssdPhS_S_iiiiifi_param_9];
	cvta.to.global.u64 	%rd1, %rd5;
	cvta.to.global.u64 	%rd2, %rd7;
	cvta.to.global.u64 	%rd3, %rd6;
	mov.u32 	%r41, %ctaid.x;
	mov.u32 	%r42, %ntid.x;
	mov.u32 	%r43, %tid.x;
	mad.lo.s32 	%r1, %r41, %r42, %r43;
	mov.u32 	%r44, %ctaid.y;
	mov.u32 	%r45, %ntid.y;
	mov.u32 	%r46, %tid.y;
	mad.lo.s32 	%r2, %r44, %r45, %r46;
	add.s32 	%r3, %r37, 1;
	add.s32 	%r47, %r3, %r39;
	setp.ge.s32 	%p1, %r1, %r47;
	not.b32 	%r48, %r37;
	add.s32 	%r49, %r35, %r48;
	setp.lt.s32 	%p2, %r1, %r49;
	and.pred  	%p3, %p2, %p1;
	setp.gt.s32 	%p4, %r2, %r37;
	add.s32 	%r50, %r36, %r48;
	setp.lt.s32 	%p5, %r2, %r50;
	and.pred  	%p6, %p4, %p5;
	and.pred  	%p8, %p3, %p6;
	@%p8 bra 	$L__BB1_2;
	mad.lo.s32 	%r51, %r35, %r2, %r1;
	cvt.s64.s32 	%rd8, %r51;
	add.s64 	%rd9, %rd1, %rd8;
	mov.b16 	%rs1, 0;
	st.global.u8 	[%rd9], %rs1;
	bra.uni 	$L__BB1_24;
$L__BB1_2:
	setp.ge.s32 	%p9, %r1, %r35;
	setp.ge.s32 	%p10, %r2, %r36;
	or.pred  	%p11, %p9, %p10;
	@%p11 bra 	$L__BB1_24;
	ld.param.u32 	%r74, [_Z3ssdPhS_S_iiiiifi_param_6];
	mul.lo.s32 	%r52, %r40, %r74;
	cvt.rn.f32.s32 	%f1, %r52;
	sub.s32 	%r76, 1, %r74;
	not.b32 	%r5, %r39;
	setp.lt.s32 	%p12, %r76, %r5;
	mov.f32 	%f126, %f1;
	@%p12 bra 	$L__BB1_13;
	ld.param.u32 	%r71, [_Z3ssdPhS_S_iiiiifi_param_5];
	setp.lt.s32 	%p13, %r40, 1;
	add.s32 	%r6, %r71, %r2;
	sub.s32 	%r7, %r1, %r71;
	@%p13 bra 	$L__BB1_13;
	ld.param.u32 	%r72, [_Z3ssdPhS_S_iiiiifi_param_5];
	shl.b32 	%r8, %r72, 1;
	add.s32 	%r53, %r3, %r72;
	and.b32  	%r9, %r72, 1;
	and.b32  	%r54, %r53, -8;
	neg.s32 	%r10, %r54;
	add.s32 	%r11, %r72, %r1;
	mov.f32 	%f126, %f1;
$L__BB1_6:
	mov.b32 	%r77, 0;
$L__BB1_7:
	ld.param.u32 	%r73, [_Z3ssdPhS_S_iiiiifi_param_5];
	sub.s32 	%r78, %r2, %r73;
	setp.gt.s32 	%p14, %r78, %r6;
	mov.f32 	%f132, 0f00000000;
	@%p14 bra 	$L__BB1_11;
	cvt.rn.f32.u32 	%f25, %r77;
	cvt.rn.f32.s32 	%f26, %r40;
	div.rn.f32 	%f19, %f25, %f26;
	mov.f32 	%f27, 0f3F800000;
	sub.f32 	%f20, %f27, %f19;
	mov.f32 	%f132, 0f00000000;
$L__BB1_9:
	setp.gt.s32 	%p15, %r7, %r11;
	@%p15 bra 	$L__BB1_10;
	bra.uni 	$L__BB1_15;
$L__BB1_10:
	add.s32 	%r24, %r78, 1;
	setp.ne.s32 	%p20, %r78, %r6;
	mov.u32 	%r78, %r24;
	@%p20 bra 	$L__BB1_9;
$L__BB1_11:
	setp.lt.f32 	%p21, %f132, %f127;
	mul.lo.s32 	%r63, %r76, %r40;
	sub.s32 	%r64, %r77, %r63;
	cvt.rn.f32.s32 	%f118, %r64;
	selp.f32 	%f127, %f132, %f127, %p21;
	selp.f32 	%f126, %f118, %f126, %p21;
	add.s32 	%r77, %r77, 1;
	setp.eq.s32 	%p22, %r77, %r40;
	@%p22 bra 	$L__BB1_12;
	bra.uni 	$L__BB1_7;
$L__BB1_12:
	add.s32 	%r34, %r76, -1;
	setp.gt.s32 	%p23, %r76, %r5;
	mov.u32 	%r76, %r34;
	@%p23 bra 	$L__BB1_6;
$L__BB1_13:
	ld.param.u64 	%rd30, [_Z3ssdPhS_S_iiiiifi_param_2];
	cvta.to.global.u64 	%rd4, %rd30;
	mul.lo.s32 	%r65, %r40, %r39;
	cvt.rn.f32.s32 	%f119, %r65;
	setp.ltu.f32 	%p24, %f126, %f119;
	setp.gtu.f32 	%p25, %f126, %f1;
	and.pred  	%p26, %p24, %p25;
	@%p26 bra 	$L__BB1_23;
	mad.lo.s32 	%r70, %r35, %r2, %r1;
	cvt.s64.s32 	%rd28, %r70;
	add.s64 	%rd29, %rd4, %rd28;
	mov.b16 	%rs36, 0;
	st.global.u8 	[%rd29], %rs36;
	bra.uni 	$L__BB1_24;
$L__BB1_15:
	setp.lt.u32 	%p16, %r8, 7;
	mul.lo.s32 	%r26, %r78, %r35;
	mov.u32 	%r83, %r7;
	@%p16 bra 	$L__BB1_18;
	add.s32 	%r80, %r7, %r26;
	add.s32 	%r81, %r80, %r76;
	mov.u32 	%r79, %r10;
	mov.u32 	%r83, %r7;
$L__BB1_17:
	.pragma "nounroll";
	cvt.s64.s32 	%rd10, %r80;
	add.s64 	%rd11, %rd3, %rd10;
	ld.global.u8 	%rs2, [%rd11];
	cvt.rn.f32.u16 	%f28, %rs2;
	cvt.s64.s32 	%rd12, %r81;
	add.s64 	%rd13, %rd2, %rd12;
	ld.global.u8 	%rs3, [%rd13];
	ld.global.u8 	%rs4, [%rd13+1];
	cvt.rn.f32.u16 	%f29, %rs3;
	cvt.rn.f32.u16 	%f30, %rs4;
	mul.f32 	%f31, %f19, %f30;
	fma.rn.f32 	%f32, %f20, %f29, %f31;
	sub.f32 	%f33, %f28, %f32;
	fma.rn.f32 	%f34, %f33, %f33, %f132;
	ld.global.u8 	%rs5, [%rd11+1];
	cvt.rn.f32.u16 	%f35, %rs5;
	ld.global.u8 	%rs6, [%rd13+2];
	cvt.rn.f32.u16 	%f36, %rs6;
	mul.f32 	%f37, %f19, %f36;
	fma.rn.f32 	%f38, %f20, %f30, %f37;
	sub.f32 	%f39, %f35, %f38;
	fma.rn.f32 	%f40, %f39, %f39, %f34;
	ld.global.u8 	%rs7, [%rd11+2];
	cvt.rn.f32.u16 	%f41, %rs7;
	ld.global.u8 	%rs8, [%rd13+3];
	cvt.rn.f32.u16 	%f42, %rs8;
	mul.f32 	%f43, %f19, %f42;
	fma.rn.f32 	%f44, %f20, %f36, %f43;
	sub.f32 	%f45, %f41, %f44;
	fma.rn.f32 	%f46, %f45, %f45, %f40;
	ld.global.u8 	%rs9, [%rd11+3];
	cvt.rn.f32.u16 	%f47, %rs9;
	ld.global.u8 	%rs10, [%rd13+4];
	cvt.rn.f32.u16 	%f48, %rs10;
	mul.f32 	%f49, %f19, %f48;
	fma.rn.f32 	%f50, %f20, %f42, %f49;
	sub.f32 	%f51, %f47, %f50;
	fma.rn.f32 	%f52, %f51, %f51, %f46;
	ld.global.u8 	%rs11, [%rd11+4];
	cvt.rn.f32.u16 	%f53, %rs11;
	ld.global.u8 	%rs12, [%rd13+5];
	cvt.rn.f32.u16 	%f54, %rs12;
	mul.f32 	%f55, %f19, %f54;
	fma.rn.f32 	%f56, %f20, %f48, %f55;
	sub.f32 	%f57, %f53, %f56;
	fma.rn.f32 	%f58, %f57, %f57, %f52;
	ld.global.u8 	%rs13, [%rd11+5];
	cvt.rn.f32.u16 	%f59, %rs13;
	ld.global.u8 	%rs14, [%rd13+6];
	cvt.rn.f32.u16 	%f60, %rs14;
	mul.f32 	%f61, %f19, %f60;
	fma.rn.f32 	%f62, %f20, %f54, %f61;
	sub.f32 	%f63, %f59, %f62;
	fma.rn.f32 	%f64, %f63, %f63, %f58;
	ld.global.u8 	%rs15, [%rd11+6];
	cvt.rn.f32.u16 	%f65, %rs15;
	ld.global.u8 	%rs16, [%rd13+7];
	cvt.rn.f32.u16 	%f66, %rs16;
	mul.f32 	%f67, %f19, %f66;
	fma.rn.f32 	%f68, %f20, %f60, %f67;
	sub.f32 	%f69, %f65, %f68;
	fma.rn.f32 	%f70, %f69, %f69, %f64;
	ld.global.u8 	%rs17, [%rd11+7];
	cvt.rn.f32.u16 	%f71, %rs17;
	ld.global.u8 	%rs18, [%rd13+8];
	cvt.rn.f32.u16 	%f72, %rs18;
	mul.f32 	%f73, %f19, %f72;
	fma.rn.f32 	%f74, %f20, %f66, %f73;
	sub.f32 	%f75, %f71, %f74;
	fma.rn.f32 	%f132, %f75, %f75, %f70;
	add.s32 	%r83, %r83, 8;
	add.s32 	%r81, %r81, 8;
	add.s32 	%r80, %r80, 8;
	add.s32 	%r79, %r79, 8;
	setp.eq.s32 	%p17, %r79, 0;
	@%p17 bra 	$L__BB1_18;
	bra.uni 	$L__BB1_17;
$L__BB1_18:
	and.b32  	%r56, %r8, 6;
	setp.lt.u32 	%p18, %r56, 3;
	@%p18 bra 	$L__BB1_20;
	add.s32 	%r57, %r83, %r26;
	cvt.s64.s32 	%rd14, %r57;
	add.s64 	%rd15, %rd3, %rd14;
	ld.global.u8 	%rs19, [%rd15];
	cvt.rn.f32.u16 	%f76, %rs19;
	add.s32 	%r58, %r57, %r76;
	cvt.s64.s32 	%rd16, %r58;
	add.s64 	%rd17, %rd2, %rd16;
	ld.global.u8 	%rs20, [%rd17];
	ld.global.u8 	%rs21, [%rd17+1];
	cvt.rn.f32.u16 	%f77, %rs20;
	cvt.rn.f32.u16 	%f78, %rs21;
	mul.f32 	%f79, %f19, %f78;
	fma.rn.f32 	%f80, %f20, %f77, %f79;
	sub.f32 	%f81, %f76, %f80;
	fma.rn.f32 	%f82, %f81, %f81, %f132;
	ld.global.u8 	%rs22, [%rd15+1];
	cvt.rn.f32.u16 	%f83, %rs22;
	ld.global.u8 	%rs23, [%rd17+2];
	cvt.rn.f32.u16 	%f84, %rs23;
	mul.f32 	%f85, %f19, %f84;
	fma.rn.f32 	%f86, %f20, %f78, %f85;
	sub.f32 	%f87, %f83, %f86;
	fma.rn.f32 	%f88, %f87, %f87, %f82;
	ld.global.u8 	%rs24, [%rd15+2];
	cvt.rn.f32.u16 	%f89, %rs24;
	ld.global.u8 	%rs25, [%rd17+3];
	cvt.rn.f32.u16 	%f90, %rs25;
	mul.f32 	%f91, %f19, %f90;
	fma.rn.f32 	%f92, %f20, %f84, %f91;
	sub.f32 	%f93, %f89, %f92;
	fma.rn.f32 	%f94, %f93, %f93, %f88;
	ld.global.u8 	%rs26, [%rd15+3];
	cvt.rn.f32.u16 	%f95, %rs26;
	ld.global.u8 	%rs27, [%rd17+4];
	cvt.rn.f32.u16 	%f96, %rs27;
	mul.f32 	%f97, %f19, %f96;
	fma.rn.f32 	%f98, %f20, %f90, %f97;
	sub.f32 	%f99, %f95, %f98;
	fma.rn.f32 	%f132, %f99, %f99, %f94;
	add.s32 	%r83, %r83, 4;
$L__BB1_20:
	setp.eq.s32 	%p19, %r9, 0;
	@%p19 bra 	$L__BB1_22;
	add.s32 	%r59, %r83, %r26;
	cvt.s64.s32 	%rd18, %r59;
	add.s64 	%rd19, %rd3, %rd18;
	ld.global.u8 	%rs28, [%rd19];
	cvt.rn.f32.u16 	%f100, %rs28;
	add.s32 	%r60, %r59, %r76;
	cvt.s64.s32 	%rd20, %r60;
	add.s64 	%rd21, %rd2, %rd20;
	ld.global.u8 	%rs29, [%rd21];
	ld.global.u8 	%rs30, [%rd21+1];
	cvt.rn.f32.u16 	%f101, %rs29;
	cvt.rn.f32.u16 	%f102, %rs30;
	mul.f32 	%f103, %f19, %f102;
	fma.rn.f32 	%f104, %f20, %f101, %f103;
	sub.f32 	%f105, %f100, %f104;
	fma.rn.f32 	%f106, %f105, %f105, %f132;
	ld.global.u8 	%rs31, [%rd19+1];
	cvt.rn.f32.u16 	%f107, %rs31;
	ld.global.u8 	%rs32, [%rd21+2];
	cvt.rn.f32.u16 	%f108, %rs32;
	mul.f32 	%f109, %f19, %f108;
	fma.rn.f32 	%f110, %f20, %f102, %f109;
	sub.f32 	%f111, %f107, %f110;
	fma.rn.f32 	%f132, %f111, %f111, %f106;
	add.s32 	%r83, %r83, 2;
$L__BB1_22:
	add.s32 	%r61, %r83, %r26;
	cvt.s64.s32 	%rd22, %r61;
	add.s64 	%rd23, %rd3, %rd22;
	ld.global.u8 	%rs33, [%rd23];
	cvt.rn.f32.u16 	%f112, %rs33;
	add.s32 	%r62, %r61, %r76;
	cvt.s64.s32 	%rd24, %r62;
	add.s64 	%rd25, %rd2, %rd24;
	ld.global.u8 	%rs34, [%rd25];
	ld.global.u8 	%rs35, [%rd25+1];
	cvt.rn.f32.u16 	%f113, %rs34;
	cvt.rn.f32.u16 	%f114, %rs35;
	mul.f32 	%f115, %f19, %f114;
	fma.rn.f32 	%f116, %f20, %f113, %f115;
	sub.f32 	%f117, %f112, %f116;
	fma.rn.f32 	%f132, %f117, %f117, %f132;
	bra.uni 	$L__BB1_10;
$L__BB1_23:
	ld.param.u32 	%r75, [_Z3ssdPhS_S_iiiiifi_param_6];
	sub.f32 	%f120, %f126, %f1;
	sub.s32 	%r66, %r39, %r75;
	mul.lo.s32 	%r67, %r40, %r66;
	cvt.rn.f32.s32 	%f121, %r67;
	div.rn.f32 	%f122, %f120, %f121;
	mul.f32 	%f123, %f122, 0f437F0000;
	cvt.rzi.u32.f32 	%r68, %f123;
	mad.lo.s32 	%r69, %r35, %r2, %r1;
	cvt.s64.s32 	%rd26, %r69;
	add.s64 	%rd27, %rd4, %rd26;
	st.global.u8 	[%rd27], %r68;
$L__BB1_24:
	ret;

}
	// .globl	_Z3nccPhS_S_iiiiif
.visible .entry _Z3nccPhS_S_iiiiif(
	.param .u64 .ptr .align 1 _Z3nccPhS_S_iiiiif_param_0,
	.param .u64 .ptr .align 1 _Z3nccPhS_S_iiiiif_param_1,
	.param .u64 .ptr .align 1 _Z3nccPhS_S_iiiiif_param_2,
	.param .u32 _Z3nccPhS_S_iiiiif_param_3,
	.param .u32 _Z3nccPhS_S_iiiiif_param_4,
	.param .u32 _Z3nccPhS_S_iiiiif_param_5,
	.param .u32 _Z3nccPhS_S_iiiiif_param_6,
	.param .u32 _Z3nccPhS_S_iiiiif_param_7,
	.param .f32 _Z3nccPhS_S_iiiiif_param_8
)
{
	.reg .pred 	%p<23>;
	.reg .b16 	%rs<32>;
	.reg .b32 	%r<85>;
	.reg .b32 	%f<129>;
	.reg .b64 	%rd<29>;

	ld.param.u64 	%rd5, [_Z3nccPhS_S_iiiiif_param_0];
	ld.param.u64 	%rd6, [_Z3nccPhS_S_iiiiif_param_1];
	ld.param.u64 	%rd4, [_Z3nccPhS_S_iiiiif_param_2];
	ld.param.u32 	%r32, [_Z3nccPhS_S_iiiiif_param_3];
	ld.param.u32 	%r33, [_Z3nccPhS_S_iiiiif_param_4];
	ld.param.u32 	%r34, [_Z3nccPhS_S_iiiiif_param_5];
	ld.param.u32 	%r35, [_Z3nccPhS_S_iiiiif_param_6];
	ld.param.u32 	%r36, [_Z3nccPhS_S_iiiiif_param_7];
	ld.param.f32 	%f108, [_Z3nccPhS_S_iiiiif_param_8];
	cvta.to.global.u64 	%rd1, %rd4;
	cvta.to.global.u64 	%rd2, %rd6;
	cvta.to.global.u64 	%rd3, %rd5;
	mov.u32 	%r37, %ctaid.x;
	mov.u32 	%r38, %ntid.x;
	mov.u32 	%r39, %tid.x;
	mad.lo.s32 	%r1, %r37, %r38, %r39;
	mov.u32 	%r40, %ctaid.y;
	mov.u32 	%r41, %ntid.y;
	mov.u32 	%r42, %tid.y;
	mad.lo.s32 	%r2, %r40, %r41, %r42;
	add.s32 	%r43, %r34, %r36;
	add.s32 	%r44, %r43, 1;
	setp.ge.s32 	%p1, %r1, %r44;
	not.b32 	%r45, %r34;
	add.s32 	%r46, %r32, %r45;
	setp.lt.s32 	%p2, %r1, %r46;
	and.pred  	%p3, %p2, %p1;
	setp.gt.s32 	%p4, %r2, %r34;
	add.s32 	%r47, %r33, %r45;
	setp.lt.s32 	%p5, %r2, %r47;
	and.pred  	%p6, %p4, %p5;
	and.pred  	%p8, %p3, %p6;
	@%p8 bra 	$L__BB2_2;
	mad.lo.s32 	%r48, %r32, %r2, %r1;
	cvt.s64.s32 	%rd7, %r48;
	add.s64 	%rd8, %rd1, %rd7;
	mov.b16 	%rs1, 0;
	st.global.u8 	[%rd8], %rs1;
	bra.uni 	$L__BB2_20;
$L__BB2_2:
	setp.ge.s32 	%p9, %r1, %r32;
	setp.ge.s32 	%p10, %r2, %r33;
	or.pred  	%p11, %p9, %p10;
	@%p11 bra 	$L__BB2_20;
	setp.lt.s32 	%p12, %r36, %r35;
	mov.b32 	%r84, 0;
	@%p12 bra 	$L__BB2_19;
	ld.param.u32 	%r69, [_Z3nccPhS_S_iiiiif_param_5];
	neg.s32 	%r74, %r35;
	add.s32 	%r4, %r69, %r2;
	sub.s32 	%r5, %r1, %r69;
	shl.b32 	%r6, %r69, 1;
	mov.b32 	%r84, 0;
$L__BB2_5:
	ld.param.u32 	%r70, [_Z3nccPhS_S_iiiiif_param_5];
	sub.s32 	%r76, %r2, %r70;
	setp.gt.s32 	%p13, %r76, %r4;
	mov.f32 	%f117, 0f00000000;
	mov.f32 	%f128, %f117;
	@%p13 bra 	$L__BB2_18;
	mov.f32 	%f115, 0f00000000;
	mov.f32 	%f116, %f115;
	mov.f32 	%f117, %f115;
$L__BB2_7:
	ld.param.u32 	%r71, [_Z3nccPhS_S_iiiiif_param_5];
	add.s32 	%r51, %r71, %r1;
	setp.gt.s32 	%p14, %r5, %r51;
	@%p14 bra 	$L__BB2_16;
	setp.lt.u32 	%p15, %r6, 7;
	mul.lo.s32 	%r11, %r76, %r32;
	mov.u32 	%r81, %r5;
	@%p15 bra 	$L__BB2_11;
	ld.param.u32 	%r72, [_Z3nccPhS_S_iiiiif_param_5];
	add.s32 	%r52, %r72, %r72;
	add.s32 	%r53, %r52, 1;
	and.b32  	%r54, %r53, -8;
	neg.s32 	%r77, %r54;
	add.s32 	%r78, %r5, %r11;
	add.s32 	%r79, %r78, %r74;
	mov.u32 	%r81, %r5;
$L__BB2_10:
	.pragma "nounroll";
	cvt.s64.s32 	%rd9, %r78;
	add.s64 	%rd10, %rd3, %rd9;
	ld.global.u8 	%rs2, [%rd10];
	cvt.rn.f32.u16 	%f39, %rs2;
	cvt.s64.s32 	%rd11, %r79;
	add.s64 	%rd12, %rd2, %rd11;
	ld.global.u8 	%rs3, [%rd12];
	cvt.rn.f32.u16 	%f40, %rs3;
	fma.rn.f32 	%f41, %f39, %f39, %f116;
	fma.rn.f32 	%f42, %f40, %f40, %f115;
	fma.rn.f32 	%f43, %f39, %f40, %f117;
	ld.global.u8 	%rs4, [%rd10+1];
	cvt.rn.f32.u16 	%f44, %rs4;
	ld.global.u8 	%rs5, [%rd12+1];
	cvt.rn.f32.u16 	%f45, %rs5;
	fma.rn.f32 	%f46, %f44, %f44, %f41;
	fma.rn.f32 	%f47, %f45, %f45, %f42;
	fma.rn.f32 	%f48, %f44, %f45, %f43;
	ld.global.u8 	%rs6, [%rd10+2];
	cvt.rn.f32.u16 	%f49, %rs6;
	ld.global.u8 	%rs7, [%rd12+2];
	cvt.rn.f32.u16 	%f50, %rs7;
	fma.rn.f32 	%f51, %f49, %f49, %f46;
	fma.rn.f32 	%f52, %f50, %f50, %f47;
	fma.rn.f32 	%f53, %f49, %f50, %f48;
	ld.global.u8 	%rs8, [%rd10+3];
	cvt.rn.f32.u16 	%f54, %rs8;
	ld.global.u8 	%rs9, [%rd12+3];
	cvt.rn.f32.u16 	%f55, %rs9;
	fma.rn.f32 	%f56, %f54, %f54, %f51;
	fma.rn.f32 	%f57, %f55, %f55, %f52;
	fma.rn.f32 	%f58, %f54, %f55, %f53;
	ld.global.u8 	%rs10, [%rd10+4];
	cvt.rn.f32.u16 	%f59, %rs10;
	ld.global.u8 	%rs11, [%rd12+4];
	cvt.rn.f32.u16 	%f60, %rs11;
	fma.rn.f32 	%f61, %f59, %f59, %f56;
	fma.rn.f32 	%f62, %f60, %f60, %f57;
	fma.rn.f32 	%f63, %f59, %f60, %f58;
	ld.global.u8 	%rs12, [%rd10+5];
	cvt.rn.f32.u16 	%f64, %rs12;
	ld.global.u8 	%rs13, [%rd12+5];
	cvt.rn.f32.u16 	%f65, %rs13;
	fma.rn.f32 	%f66, %f64, %f64, %f61;
	fma.rn.f32 	%f67, %f65, %f65, %f62;
	fma.rn.f32 	%f68, %f64, %f65, %f63;
	ld.global.u8 	%rs14, [%rd10+6];
	cvt.rn.f32.u16 	%f69, %rs14;
	ld.global.u8 	%rs15, [%rd12+6];
	cvt.rn.f32.u16 	%f70, %rs15;
	fma.rn.f32 	%f71, %f69, %f69, %f66;
	fma.rn.f32 	%f72, %f70, %f70, %f67;
	fma.rn.f32 	%f73, %f69, %f70, %f68;
	ld.global.u8 	%rs16, [%rd10+7];
	cvt.rn.f32.u16 	%f74, %rs16;
	ld.global.u8 	%rs17, [%rd12+7];
	cvt.rn.f32.u16 	%f75, %rs17;
	fma.rn.f32 	%f116, %f74, %f74, %f71;
	fma.rn.f32 	%f115, %f75, %f75, %f72;
	fma.rn.f32 	%f117, %f74, %f75, %f73;
	add.s32 	%r81, %r81, 8;
	add.s32 	%r79, %r79, 8;
	add.s32 	%r78, %r78, 8;
	add.s32 	%r77, %r77, 8;
	setp.ne.s32 	%p16, %r77, 0;
	@%p16 bra 	$L__BB2_10;
$L__BB2_11:
	and.b32  	%r55, %r6, 6;
	setp.lt.u32 	%p17, %r55, 3;
	@%p17 bra 	$L__BB2_13;
	add.s32 	%r56, %r81, %r11;
	cvt.s64.s32 	%rd13, %r56;
	add.s64 	%rd14, %rd3, %rd13;
	ld.global.u8 	%rs18, [%rd14];
	cvt.rn.f32.u16 	%f76, %rs18;
	add.s32 	%r57, %r56, %r74;
	cvt.s64.s32 	%rd15, %r57;
	add.s64 	%rd16, %rd2, %rd15;
	ld.global.u8 	%rs19, [%rd16];
	cvt.rn.f32.u16 	%f77, %rs19;
	fma.rn.f32 	%f78, %f76, %f76, %f116;
	fma.rn.f32 	%f79, %f77, %f77, %f115;
	fma.rn.f32 	%f80, %f76, %f77, %f117;
	ld.global.u8 	%rs20, [%rd14+1];
	cvt.rn.f32.u16 	%f81, %rs20;
	ld.global.u8 	%rs21, [%rd16+1];
	cvt.rn.f32.u16 	%f82, %rs21;
	fma.rn.f32 	%f83, %f81, %f81, %f78;
	fma.rn.f32 	%f84, %f82, %f82, %f79;
	fma.rn.f32 	%f85, %f81, %f82, %f80;
	ld.global.u8 	%rs22, [%rd14+2];
	cvt.rn.f32.u16 	%f86, %rs22;
	ld.global.u8 	%rs23, [%rd16+2];
	cvt.rn.f32.u16 	%f87, %rs23;
	fma.rn.f32 	%f88, %f86, %f86, %f83;
	fma.rn.f32 	%f89, %f87, %f87, %f84;
	fma.rn.f32 	%f90, %f86, %f87, %f85;
	ld.global.u8 	%rs24, [%rd14+3];
	cvt.rn.f32.u16 	%f91, %rs24;
	ld.global.u8 	%rs25, [%rd16+3];
	cvt.rn.f32.u16 	%f92, %rs25;
	fma.rn.f32 	%f116, %f91, %f91, %f88;
	fma.rn.f32 	%f115, %f92, %f92, %f89;
	fma.rn.f32 	%f117, %f91, %f92, %f90;
	add.s32 	%r81, %r81, 4;
$L__BB2_13:
	ld.param.u32 	%r73, [_Z3nccPhS_S_iiiiif_param_5];
	and.b32  	%r58, %r73, 1;
	setp.eq.b32 	%p18, %r58, 1;
	not.pred 	%p19, %p18;
	@%p19 bra 	$L__BB2_15;
	add.s32 	%r59, %r81, %r11;
	cvt.s64.s32 	%rd17, %r59;
	add.s64 	%rd18, %rd3, %rd17;
	ld.global.u8 	%rs26, [%rd18];
	cvt.rn.f32.u16 	%f93, %rs26;
	add.s32 	%r60, %r59, %r74;
	cvt.s64.s32 	%rd19, %r60;
	add.s64 	%rd20, %rd2, %rd19;
	ld.global.u8 	%rs27, [%rd20];
	cvt.rn.f32.u16 	%f94, %rs27;
	fma.rn.f32 	%f95, %f93, %f93, %f116;
	fma.rn.f32 	%f96, %f94, %f94, %f115;
	fma.rn.f32 	%f97, %f93, %f94, %f117;
	ld.global.u8 	%rs28, [%rd18+1];
	cvt.rn.f32.u16 	%f98, %rs28;
	ld.global.u8 	%rs29, [%rd20+1];
	cvt.rn.f32.u16 	%f99, %rs29;
	fma.rn.f32 	%f116, %f98, %f98, %f95;
	fma.rn.f32 	%f115, %f99, %f99, %f96;
	fma.rn.f32 	%f117, %f98, %f99, %f97;
	add.s32 	%r81, %r81, 2;
$L__BB2_15:
	add.s32 	%r61, %r81, %r11;
	cvt.s64.s32 	%rd21, %r61;
	add.s64 	%rd22, %rd3, %rd21;
	ld.global.u8 	%rs30, [%rd22];
	cvt.rn.f32.u16 	%f100, %rs30;
	add.s32 	%r62, %r61, %r74;
	cvt.s64.s32 	%rd23, %r62;
	add.s64 	%rd24, %rd2, %rd23;
	ld.global.u8 	%rs31, [%rd24];
	cvt.rn.f32.u16 	%f101, %rs31;
	fma.rn.f32 	%f116, %f100, %f100, %f116;
	fma.rn.f32 	%f115, %f101, %f101, %f115;
	fma.rn.f32 	%f117, %f100, %f101, %f117;
$L__BB2_16:
	add.s32 	%r28, %r76, 1;
	setp.ne.s32 	%p20, %r76, %r4;
	mov.u32 	%r76, %r28;
	@%p20 bra 	$L__BB2_7;
	mul.f32 	%f128, %f116, %f115;
$L__BB2_18:
	sqrt.rn.f32 	%f102, %f128;
	div.rn.f32 	%f103, %f117, %f102;
	setp.gt.f32 	%p21, %f103, %f108;
	selp.f32 	%f108, %f103, %f108, %p21;
	selp.b32 	%r84, %r74, %r84, %p21;
	add.s32 	%r30, %r74, -1;
	neg.s32 	%r63, %r36;
	setp.gt.s32 	%p22, %r74, %r63;
	mov.u32 	%r74, %r30;
	@%p22 bra 	$L__BB2_5;
$L__BB2_19:
	ld.param.u64 	%rd28, [_Z3nccPhS_S_iiiiif_param_2];
	add.s32 	%r64, %r35, %r84;
	neg.s32 	%r65, %r64;
	cvt.rn.f32.s32 	%f104, %r65;
	sub.s32 	%r66, %r36, %r35;
	cvt.rn.f32.s32 	%f105, %r66;
	div.rn.f32 	%f106, %f104, %f105;
	mul.f32 	%f107, %f106, 0f437F0000;
	cvt.rzi.u32.f32 	%r67, %f107;
	mad.lo.s32 	%r68, %r32, %r2, %r1;
	cvt.s64.s32 	%rd25, %r68;
	cvta.to.global.u64 	%rd26, %rd28;
	add.s64 	%rd27, %rd26, %rd25;
	st.global.u8 	[%rd27], %r67;
$L__BB2_20:
	ret;

}
	// .globl	_Z12global_zmnccPhS_S_iiiiifffff
.visible .entry _Z12global_zmnccPhS_S_iiiiifffff(
	.param .u64 .ptr .align 1 _Z12global_zmnccPhS_S_iiiiifffff_param_0,
	.param .u64 .ptr .align 1 _Z12global_zmnccPhS_S_iiiiifffff_param_1,
	.param .u64 .ptr .align 1 _Z12global_zmnccPhS_S_iiiiifffff_param_2,
	.param .u32 _Z12global_zmnccPhS_S_iiiiifffff_param_3,
	.param .u32 _Z12global_zmnccPhS_S_iiiiifffff_param_4,
	.param .u32 _Z12global_zmnccPhS_S_iiiiifffff_param_5,
	.param .u32 _Z12global_zmnccPhS_S_iiiiifffff_param_6,
	.param .u32 _Z12global_zmnccPhS_S_iiiiifffff_param_7,
	.param .f32 _Z12global_zmnccPhS_S_iiiiifffff_param_8,
	.param .f32 _Z12global_zmnccPhS_S_iiiiifffff_param_9,
	.param .f32 _Z12global_zmnccPhS_S_iiiiifffff_param_10,
	.param .f32 _Z12global_zmnccPhS_S_iiiiifffff_param_11,
	.param .f32 _Z12global_zmnccPhS_S_iiiiifffff_param_12
)
{
	.reg .pred 	%p<25>;
	.reg .b16 	%rs<4>;
	.reg .b32 	%r<72>;
	.reg .b32 	%f<30>;
	.reg .b64 	%rd<17>;

	ld.param.u64 	%rd4, [_Z12global_zmnccPhS_S_iiiiifffff_param_0];
	ld.param.u64 	%rd5, [_Z12global_zmnccPhS_S_iiiiifffff_param_1];
	ld.param.u64 	%rd6, [_Z12global_zmnccPhS_S_iiiiifffff_param_2];
	ld.param.u32 	%r28, [_Z12global_zmnccPhS_S_iiiiifffff_param_3];
	ld.param.u32 	%r29, [_Z12global_zmnccPhS_S_iiiiifffff_param_4];
	ld.param.u32 	%r30, [_Z12global_zmnccPhS_S_iiiiifffff_param_5];
	ld.param.u32 	%r31, [_Z12global_zmnccPhS_S_iiiiifffff_param_6];
	ld.param.u32 	%r32, [_Z12global_zmnccPhS_S_iiiiifffff_param_7];
	ld.param.f32 	%f25, [_Z12global_zmnccPhS_S_iiiiifffff_param_8];
	ld.param.f32 	%f10, [_Z12global_zmnccPhS_S_iiiiifffff_param_9];
	ld.param.f32 	%f11, [_Z12global_zmnccPhS_S_iiiiifffff_param_10];
	ld.param.f32 	%f12, [_Z12global_zmnccPhS_S_iiiiifffff_param_11];
	ld.param.f32 	%f13, [_Z12global_zmnccPhS_S_iiiiifffff_param_12];
	cvta.to.global.u64 	%rd1, %rd6;
	mov.u32 	%r33, %ctaid.x;
	mov.u32 	%r34, %ntid.x;
	mov.u32 	%r35, %tid.x;
	mad.lo.s32 	%r1, %r33, %r34, %r35;
	mov.u32 	%r36, %ctaid.y;
	mov.u32 	%r37, %ntid.y;
	mov.u32 	%r38, %tid.y;
	mad.lo.s32 	%r2, %r36, %r37, %r38;
	add.s32 	%r39, %r30, %r32;
	add.s32 	%r40, %r39, 1;
	setp.ge.s32 	%p1, %r1, %r40;
	not.b32 	%r41, %r30;
	add.s32 	%r42, %r28, %r41;
	setp.lt.s32 	%p2, %r1, %r42;
	and.pred  	%p3, %p2, %p1;
	setp.gt.s32 	%p4, %r2, %r30;
	add.s32 	%r43, %r29, %r41;
	setp.lt.s32 	%p5, %r2, %r43;
	and.pred  	%p6, %p4, %p5;
	and.pred  	%p8, %p3, %p6;
	@%p8 bra 	$L__BB3_2;
	mad.lo.s32 	%r44, %r28, %r2, %r1;
	cvt.s64.s32 	%rd7, %r44;
	add.s64 	%rd8, %rd1, %rd7;
	mov.b16 	%rs1, 0;
	st.global.u8 	[%rd8], %rs1;
	bra.uni 	$L__BB3_15;
$L__BB3_2:
	setp.ge.s32 	%p9, %r1, %r28;
	setp.ge.s32 	%p10, %r2, %r29;
	or.pred  	%p11, %p9, %p10;
	@%p11 bra 	$L__BB3_15;
	setp.lt.s32 	%p12, %r32, %r31;
	mov.b32 	%r71, 0;
	@%p12 bra 	$L__BB3_14;
	ld.param.u32 	%r60, [_Z12global_zmnccPhS_S_iiiiifffff_param_5];
	neg.s32 	%r63, %r31;
	sub.s32 	%r4, %r2, %r60;
	add.s32 	%r5, %r60, %r2;
	sub.s32 	%r6, %r1, %r60;
	mul.f32 	%f1, %f12, %f13;
	cvta.to.global.u64 	%rd2, %rd4;
	cvta.to.global.u64 	%rd3, %rd5;
	mov.b32 	%r71, 0;
$L__BB3_5:
	mov.u32 	%r7, %r63;
	setp.gt.s32 	%p13, %r4, %r5;
	mov.f32 	%f28, 0f00000000;
	@%p13 bra 	$L__BB3_13;
	mov.f32 	%f28, 0f00000000;
	mov.u32 	%r65, %r4;
$L__BB3_7:
	mov.u32 	%r9, %r65;
	setp.lt.s32 	%p14, %r4, 0;
	setp.ge.s32 	%p15, %r9, %r29;
	or.pred  	%p16, %p14, %p15;
	@%p16 bra 	$L__BB3_13;
	ld.param.u32 	%r61, [_Z12global_zmnccPhS_S_iiiiifffff_param_5];
	add.s32 	%r47, %r61, %r1;
	setp.gt.s32 	%p17, %r6, %r47;
	@%p17 bra 	$L__BB3_12;
	ld.param.u32 	%r62, [_Z12global_zmnccPhS_S_iiiiifffff_param_5];
	shl.b32 	%r48, %r62, 1;
	neg.s32 	%r69, %r48;
	mul.lo.s32 	%r49, %r9, %r28;
	add.s32 	%r67, %r6, %r7;
	add.s32 	%r68, %r67, %r49;
	add.s32 	%r66, %r6, %r49;
	mov.u32 	%r70, %r6;
$L__BB3_10:
	or.b32  	%r50, %r67, %r70;
	shr.u32 	%r51, %r50, 31;
	and.b32  	%r52, %r51, 1;
	setp.eq.b32 	%p18, %r52, 1;
	max.s32 	%r53, %r67, %r70;
	setp.ge.s32 	%p19, %r53, %r28;
	or.pred  	%p20, %p19, %p18;
	@%p20 bra 	$L__BB3_12;
	cvt.s64.s32 	%rd9, %r66;
	add.s64 	%rd10, %rd2, %rd9;
	ld.global.u8 	%rs2, [%rd10];
	cvt.rn.f32.u16 	%f16, %rs2;
	sub.f32 	%f17, %f16, %f10;
	cvt.s64.s32 	%rd11, %r68;
	add.s64 	%rd12, %rd3, %rd11;
	ld.global.u8 	%rs3, [%rd12];
	cvt.rn.f32.u16 	%f18, %rs3;
	sub.f32 	%f19, %f18, %f11;
	fma.rn.f32 	%f28, %f17, %f19, %f28;
	add.s32 	%r70, %r70, 1;
	add.s32 	%r69, %r69, 1;
	add.s32 	%r68, %r68, 1;
	add.s32 	%r67, %r67, 1;
	add.s32 	%r66, %r66, 1;
	setp.ne.s32 	%p21, %r69, 1;
	@%p21 bra 	$L__BB3_10;
$L__BB3_12:
	add.s32 	%r65, %r9, 1;
	setp.ne.s32 	%p22, %r9, %r5;
	@%p22 bra 	$L__BB3_7;
$L__BB3_13:
	div.rn.f32 	%f20, %f28, %f1;
	setp.gt.f32 	%p23, %f20, %f25;
	selp.f32 	%f25, %f20, %f25, %p23;
	selp.b32 	%r71, %r7, %r71, %p23;
	add.s32 	%r63, %r7, -1;
	neg.s32 	%r54, %r32;
	setp.gt.s32 	%p24, %r7, %r54;
	@%p24 bra 	$L__BB3_5;
$L__BB3_14:
	ld.param.u64 	%rd16, [_Z12global_zmnccPhS_S_iiiiifffff_param_2];
	add.s32 	%r55, %r31, %r71;
	neg.s32 	%r56, %r55;
	cvt.rn.f32.s32 	%f21, %r56;
	sub.s32 	%r57, %r32, %r31;
	cvt.rn.f32.s32 	%f22, %r57;
	div.rn.f32 	%f23, %f21, %f22;
	mul.f32 	%f24, %f23, 0f437F0000;
	cvt.rzi.u32.f32 	%r58, %f24;
	mad.lo.s32 	%r59, %r28, %r2, %r1;
	cvt.s64.s32 	%rd13, %r59;
	cvta.to.global.u64 	%rd14, %rd16;
	add.s64 	%rd15, %rd14, %rd13;
	st.global.u8 	[%rd15], %r58;
$L__BB3_15:
	ret;

}
	// .globl	_Z14normalized_ssdPhS_S_iiiiifffff
.visible .entry _Z14normalized_ssdPhS_S_iiiiifffff(
	.param .u64 .ptr .align 1 _Z14normalized_ssdPhS_S_iiiiifffff_param_0,
	.param .u64 .ptr .align 1 _Z14normalized_ssdPhS_S_iiiiifffff_param_1,
	.param .u64 .ptr .align 1 _Z14normalized_ssdPhS_S_iiiiifffff_param_2,
	.param .u32 _Z14normalized_ssdPhS_S_iiiiifffff_param_3,
	.param .u32 _Z14normalized_ssdPhS_S_iiiiifffff_param_4,
	.param .u32 _Z14normalized_ssdPhS_S_iiiiifffff_param_5,
	.param .u32 _Z14normalized_ssdPhS_S_iiiiifffff_param_6,
	.param .u32 _Z14normalized_ssdPhS_S_iiiiifffff_param_7,
	.param .f32 _Z14normalized_ssdPhS_S_iiiiifffff_param_8,
	.param .f32 _Z14normalized_ssdPhS_S_iiiiifffff_param_9,
	.param .f32 _Z14normalized_ssdPhS_S_iiiiifffff_param_10,
	.param .f32 _Z14normalized_ssdPhS_S_iiiiifffff_param_11,
	.param .f32 _Z14normalized_ssdPhS_S_iiiiifffff_param_12
)
{
	.reg .pred 	%p<34>;
	.reg .b16 	%rs<4>;
	.reg .b32 	%r<80>;
	.reg .b32 	%f<94>;
	.reg .b64 	%rd<15>;

	ld.param.u64 	%rd4, [_Z14normalized_ssdPhS_S_iiiiifffff_param_0];
	ld.param.u64 	%rd5, [_Z14normalized_ssdPhS_S_iiiiifffff_param_1];
	ld.param.u64 	%rd6, [_Z14normalized_ssdPhS_S_iiiiifffff_param_2];
	ld.param.u32 	%r29, [_Z14normalized_ssdPhS_S_iiiiifffff_param_3];
	ld.param.u32 	%r30, [_Z14normalized_ssdPhS_S_iiiiifffff_param_4];
	ld.param.u32 	%r31, [_Z14normalized_ssdPhS_S_iiiiifffff_param_5];
	ld.param.u32 	%r32, [_Z14normalized_ssdPhS_S_iiiiifffff_param_6];
	ld.param.u32 	%r33, [_Z14normalized_ssdPhS_S_iiiiifffff_param_7];
	ld.param.f32 	%f88, [_Z14normalized_ssdPhS_S_iiiiifffff_param_8];
	ld.param.f32 	%f16, [_Z14normalized_ssdPhS_S_iiiiifffff_param_9];
	ld.param.f32 	%f17, [_Z14normalized_ssdPhS_S_iiiiifffff_param_10];
	ld.param.f32 	%f18, [_Z14normalized_ssdPhS_S_iiiiifffff_param_11];
	ld.param.f32 	%f19, [_Z14normalized_ssdPhS_S_iiiiifffff_param_12];
	cvta.to.global.u64 	%rd1, %rd6;
	mov.u32 	%r34, %ctaid.x;
	mov.u32 	%r35, %ntid.x;
	mov.u32 	%r36, %tid.x;
	mad.lo.s32 	%r1, %r34, %r35, %r36;
	mov.u32 	%r37, %ctaid.y;
	mov.u32 	%r38, %ntid.y;
	mov.u32 	%r39, %tid.y;
	mad.lo.s32 	%r2, %r37, %r38, %r39;
	add.s32 	%r40, %r31, %r33;
	add.s32 	%r41, %r40, 1;
	setp.ge.s32 	%p1, %r1, %r41;
	not.b32 	%r42, %r31;
	add.s32 	%r43, %r29, %r42;
	setp.lt.s32 	%p2, %r1, %r43;
	and.pred  	%p3, %p2, %p1;
	setp.gt.s32 	%p4, %r2, %r31;
	add.s32 	%r44, %r30, %r42;
	setp.lt.s32 	%p5, %r2, %r44;
	and.pred  	%p6, %p4, %p5;
	and.pred  	%p8, %p3, %p6;
	@%p8 bra 	$L__BB4_2;
	mad.lo.s32 	%r45, %r29, %r2, %r1;
	cvt.s64.s32 	%rd7, %r45;
	add.s64 	%rd8, %rd1, %rd7;
	mov.b16 	%rs1, 0;
	st.global.u8 	[%rd8], %rs1;
	bra.uni 	$L__BB4_20;
$L__BB4_2:
	setp.ge.s32 	%p9, %r1, %r29;
	setp.ge.s32 	%p10, %r2, %r30;
	or.pred  	%p11, %p9, %p10;
	@%p11 bra 	$L__BB4_20;
	setp.lt.s32 	%p12, %r33, %r32;
	mov.b32 	%r79, 0;
	@%p12 bra 	$L__BB4_19;
	neg.s32 	%r71, %r32;
	sub.s32 	%r4, %r2, %r31;
	add.s32 	%r5, %r31, %r2;
	sub.s32 	%r6, %r1, %r31;
	add.s32 	%r7, %r31, %r1;
	mul.f32 	%f1, %f18, %f19;
	shl.b32 	%r48, %r31, 1;
	neg.s32 	%r8, %r48;
	cvta.to.global.u64 	%rd2, %rd4;
	cvta.to.global.u64 	%rd3, %rd5;
	mov.b32 	%r79, 0;
$L__BB4_5:
	mov.u32 	%r9, %r71;
	setp.gt.s32 	%p13, %r4, %r5;
	mov.f32 	%f92, 0f00000000;
	@%p13 bra 	$L__BB4_18;
	mov.f32 	%f92, 0f00000000;
	mov.u32 	%r73, %r4;
$L__BB4_7:
	mov.u32 	%r11, %r73;
	setp.lt.s32 	%p14, %r4, 0;
	setp.ge.s32 	%p15, %r11, %r30;
	or.pred  	%p16, %p14, %p15;
	@%p16 bra 	$L__BB4_18;
	setp.gt.s32 	%p17, %r6, %r7;
	@%p17 bra 	$L__BB4_17;
	mul.lo.s32 	%r49, %r11, %r29;
	add.s32 	%r75, %r6, %r9;
	add.s32 	%r76, %r75, %r49;
	add.s32 	%r74, %r6, %r49;
	mov.u32 	%r77, %r8;
	mov.u32 	%r78, %r6;
$L__BB4_10:
	or.b32  	%r50, %r75, %r78;
	shr.u32 	%r51, %r50, 31;
	and.b32  	%r52, %r51, 1;
	setp.eq.b32 	%p18, %r52, 1;
	max.s32 	%r53, %r75, %r78;
	setp.ge.s32 	%p19, %r53, %r29;
	or.pred  	%p20, %p19, %p18;
	@%p20 bra 	$L__BB4_17;
	cvt.s64.s32 	%rd9, %r74;
	add.s64 	%rd10, %rd2, %rd9;
	ld.global.u8 	%rs2, [%rd10];
	cvt.rn.f32.u16 	%f23, %rs2;
	sub.f32 	%f24, %f23, %f16;
	cvt.s64.s32 	%rd11, %r76;
	add.s64 	%rd12, %rd3, %rd11;
	ld.global.u8 	%rs3, [%rd12];
	cvt.rn.f32.u16 	%f25, %rs3;
	sub.f32 	%f26, %f17, %f25;
	add.f32 	%f5, %f24, %f26;
	abs.f32 	%f6, %f5;
	setp.eq.f32 	%p21, %f5, 0f3F800000;
	mov.f32 	%f91, 0f3F800000;
	@%p21 bra 	$L__BB4_16;
	setp.num.f32 	%p22, %f6, %f6;
	@%p22 bra 	$L__BB4_14;
	mov.f32 	%f82, 0f40000000;
	add.rn.f32 	%f91, %f5, %f82;
	bra.uni 	$L__BB4_16;
$L__BB4_14:
	setp.lt.f32 	%p23, %f6, 0f00800000;
	mul.f32 	%f27, %f6, 0f4B800000;
	selp.f32 	%f28, %f27, %f6, %p23;
	mov.b32 	%r54, %f28;
	add.s32 	%r55, %r54, -1060439283;
	and.b32  	%r56, %r55, -8388608;
	sub.s32 	%r57, %r54, %r56;
	mov.b32 	%f29, %r57;
	cvt.rn.f32.s32 	%f30, %r56;
	selp.f32 	%f31, 0fC1C00000, 0f00000000, %p23;
	fma.rn.f32 	%f32, %f30, 0f34000000, %f31;
	add.f32 	%f33, %f29, 0fBF800000;
	add.f32 	%f34, %f29, 0f3F800000;
	rcp.approx.ftz.f32 	%f35, %f34;
	add.f32 	%f36, %f33, %f33;
	mul.f32 	%f37, %f36, %f35;
	mul.f32 	%f38, %f37, %f37;
	neg.f32 	%f39, %f37;
	sub.f32 	%f40, %f33, %f37;
	add.f32 	%f41, %f40, %f40;
	fma.rn.f32 	%f42, %f39, %f33, %f41;
	mul.rn.f32 	%f43, %f35, %f42;
	fma.rn.f32 	%f44, %f38, 0f3A2C32E4, 0f3B52E7DB;
	fma.rn.f32 	%f45, %f44, %f38, 0f3C93BB73;
	fma.rn.f32 	%f46, %f45, %f38, 0f3DF6384F;
	mul.rn.f32 	%f47, %f46, %f38;
	fma.rn.f32 	%f48, %f37, 0f3FB8AA3B, %f32;
	mul.f32 	%f49, %f47, 0f40400000;
	sub.f32 	%f50, %f32, %f48;
	fma.rn.f32 	%f51, %f37, 0f3FB8AA3B, %f50;
	fma.rn.f32 	%f52, %f43, 0f3FB8AA3B, %f51;
	fma.rn.f32 	%f53, %f37, 0f32A55E34, %f52;
	fma.rn.f32 	%f54, %f49, %f43, %f53;
	fma.rn.f32 	%f55, %f47, %f37, %f54;
	add.rn.f32 	%f56, %f48, %f55;
	mov.f32 	%f57, 0f40000000;
	mul.rn.f32 	%f58, %f56, %f57;
	cvt.rni.f32.f32 	%f59, %f58;
	sub.f32 	%f60, %f58, %f59;
	neg.f32 	%f61, %f58;
	fma.rn.f32 	%f62, %f56, 0f40000000, %f61;
	neg.f32 	%f63, %f48;
	add.rn.f32 	%f64, %f56, %f63;
	neg.f32 	%f65, %f64;
	add.rn.f32 	%f66, %f55, %f65;
	fma.rn.f32 	%f67, %f66, 0f40000000, %f62;
	add.f32 	%f68, %f60, %f67;
	setp.gt.f32 	%p24, %f59, 0f00000000;
	selp.b32 	%r58, 0, -2097152000, %p24;
	setp.neu.f32 	%p25, %f5, 0f00000000;
	setp.neu.f32 	%p26, %f6, 0f7F800000;
	setp.lt.f32 	%p27, %f58, 0f00000000;
	selp.f32 	%f69, 0f00000000, 0f7F800000, %p27;
	abs.f32 	%f70, %f58;
	setp.gt.f32 	%p28, %f70, 0f43180000;
	cvt.rzi.s32.f32 	%r59, %f59;
	shl.b32 	%r60, %r59, 23;
	sub.s32 	%r61, %r60, %r58;
	mov.b32 	%f71, %r61;
	add.s32 	%r62, %r58, 2130706432;
	mov.b32 	%f72, %r62;
	fma.rn.f32 	%f73, %f68, 0f391FCB8E, 0f3AAF85ED;
	fma.rn.f32 	%f74, %f73, %f68, 0f3C1D9856;
	fma.rn.f32 	%f75, %f74, %f68, 0f3D6357BB;
	fma.rn.f32 	%f76, %f75, %f68, 0f3E75FDEC;
	fma.rn.f32 	%f77, %f76, %f68, 0f3F317218;
	fma.rn.f32 	%f78, %f77, %f68, 0f3F800000;
	mul.f32 	%f79, %f78, %f72;
	mul.f32 	%f80, %f79, %f71;
	selp.f32 	%f91, %f69, %f80, %p28;
	and.pred  	%p29, %p25, %p26;
	@%p29 bra 	$L__BB4_16;
	add.f32 	%f81, %f5, %f5;
	mov.b32 	%r63, %f81;
	and.b32  	%r64, %r63, 2147483647;
	mov.b32 	%f91, %r64;
$L__BB4_16:
	add.f32 	%f92, %f92, %f91;
	add.s32 	%r78, %r78, 1;
	add.s32 	%r77, %r77, 1;
	add.s32 	%r76, %r76, 1;
	add.s32 	%r75, %r75, 1;
	add.s32 	%r74, %r74, 1;
	setp.ne.s32 	%p30, %r77, 1;
	@%p30 bra 	$L__BB4_10;
$L__BB4_17:
	add.s32 	%r73, %r11, 1;
	setp.ne.s32 	%p31, %r11, %r5;
	@%p31 bra 	$L__BB4_7;
$L__BB4_18:
	div.rn.f32 	%f83, %f92, %f1;
	setp.lt.f32 	%p32, %f83, %f88;
	selp.f32 	%f88, %f83, %f88, %p32;
	selp.b32 	%r79, %r9, %r79, %p32;
	add.s32 	%r71, %r9, -1;
	neg.s32 	%r65, %r33;
	setp.gt.s32 	%p33, %r9, %r65;
	@%p33 bra 	$L__BB4_5;
$L__BB4_19:
	add.s32 	%r66, %r32, %r79;
	neg.s32 	%r67, %r66;
	cvt.rn.f32.s32 	%f84, %r67;
	sub.s32 	%r68, %r33, %r32;
	cvt.rn.f32.s32 	%f85, %r68;
	div.rn.f32 	%f86, %f84, %f85;
	mul.f32 	%f87, %f86, 0f437F0000;
	cvt.rzi.u32.f32 	%r69, %f87;
	mad.lo.s32 	%r70, %r29, %r2, %r1;
	cvt.s64.s32 	%rd13, %r70;
	add.s64 	%rd14, %rd1, %rd13;
	st.global.u8 	[%rd14], %r69;
$L__BB4_20:
	ret;

}
	// .globl	_Z9normalizePfS_PhS0_ffffii
.visible .entry _Z9normalizePfS_PhS0_ffffii(
	.param .u64 .ptr .align 1 _Z9normalizePfS_PhS0_ffffii_param_0,
	.param .u64 .ptr .align 1 _Z9normalizePfS_PhS0_ffffii_param_1,
	.param .u64 .ptr .align 1 _Z9normalizePfS_PhS0_ffffii_param_2,
	.param .u64 .ptr .align 1 _Z9normalizePfS_PhS0_ffffii_param_3,
	.param .f32 _Z9normalizePfS_PhS0_ffffii_param_4,
	.param .f32 _Z9normalizePfS_PhS0_ffffii_param_5,
	.param .f32 _Z9normalizePfS_PhS0_ffffii_param_6,
	.param .f32 _Z9normalizePfS_PhS0_ffffii_param_7,
	.param .u32 _Z9normalizePfS_PhS0_ffffii_param_8,
	.param .u32 _Z9normalizePfS_PhS0_ffffii_param_9
)
{
	.reg .pred 	%p<4>;
	.reg .b16 	%rs<3>;
	.reg .b32 	%r<14>;
	.reg .b32 	%f<15>;
	.reg .b64 	%rd<15>;

	ld.param.u64 	%rd1, [_Z9normalizePfS_PhS0_ffffii_param_0];
	ld.param.u64 	%rd2, [_Z9normalizePfS_PhS0_ffffii_param_1];
	ld.param.u64 	%rd3, [_Z9normalizePfS_PhS0_ffffii_param_2];
	ld.param.u64 	%rd4, [_Z9normalizePfS_PhS0_ffffii_param_3];
	ld.param.f32 	%f1, [_Z9normalizePfS_PhS0_ffffii_param_4];
	ld.param.f32 	%f2, [_Z9normalizePfS_PhS0_ffffii_param_5];
	ld.param.f32 	%f3, [_Z9normalizePfS_PhS0_ffffii_param_6];
	ld.param.f32 	%f4, [_Z9normalizePfS_PhS0_ffffii_param_7];
	ld.param.u32 	%r3, [_Z9normalizePfS_PhS0_ffffii_param_8];
	ld.param.u32 	%r4, [_Z9normalizePfS_PhS0_ffffii_param_9];
	mov.u32 	%r6, %ctaid.x;
	mov.u32 	%r7, %ntid.x;
	mov.u32 	%r8, %tid.x;
	mad.lo.s32 	%r1, %r6, %r7, %r8;
	mov.u32 	%r9, %ctaid.y;
	mov.u32 	%r10, %ntid.y;
	mov.u32 	%r11, %tid.y;
	mad.lo.s32 	%r12, %r9, %r10, %r11;
	setp.ge.s32 	%p1, %r1, %r3;
	setp.ge.s32 	%p2, %r12, %r4;
	or.pred  	%p3, %p1, %p2;
	@%p3 bra 	$L__BB5_2;
	cvta.to.global.u64 	%rd5, %rd3;
	cvta.to.global.u64 	%rd6, %rd1;
	cvta.to.global.u64 	%rd7, %rd4;
	cvta.to.global.u64 	%rd8, %rd2;
	mad.lo.s32 	%r13, %r3, %r12, %r1;
	cvt.s64.s32 	%rd9, %r13;
	add.s64 	%rd10, %rd5, %rd9;
	ld.global.u8 	%rs1, [%rd10];
	cvt.rn.f32.u16 	%f5, %rs1;
	sub.f32 	%f6, %f5, %f1;
	div.rn.f32 	%f7, %f6, %f3;
	add.f32 	%f8, %f7, 0f3F800000;
	mul.f32 	%f9, %f8, 0f3F000000;
	mul.wide.s32 	%rd11, %r13, 4;
	add.s64 	%rd12, %rd6, %rd11;
	st.global.f32 	[%rd12], %f9;
	add.s64 	%rd13, %rd7, %rd9;
	ld.global.u8 	%rs2, [%rd13];
	cvt.rn.f32.u16 	%f10, %rs2;
	sub.f32 	%f11, %f10, %f2;
	div.rn.f32 	%f12, %f11, %f4;
	add.f32 	%f13, %f12, 0f3F800000;
	mul.f32 	%f14, %f13, 0f3F000000;
	add.s64 	%rd14, %rd8, %rd11;
	st.global.f32 	[%rd14], %f14;
$L__BB5_2:
	ret;

}


// ===== COMPILED SASS (sm_100) =====

	.target	sm_100

	.elftype	@"ET_EXEC"


//--------------------- .note.nv.tkinfo           --------------------------
	.section	.note.nv.tkinfo,"",@"SHT_NOTE"
	.sectionflags	@"SHF_NOTE_NV_TKINFO"
	.tkinfo
        /*0018*/ 	.word	0x00000002
        /*0030*/ 	.string	""
        /*0030*/ 	.string	"ptxas"
        /*0030*/ 	.string	"Cuda compilation tools, release 13.0, V13.0.88"
        /*0030*/ 	.string	"Build cuda_13.0.r13.0/compiler.36424714_0"
        /*0030*/ 	.string	"-arch sm_100 -m 64 "



//--------------------- .note.nv.cuinfo           --------------------------
	.section	.note.nv.cuinfo,"",@"SHT_NOTE"
	.sectionflags	@"SHF_NOTE_NV_CUINFO"
        /*0018*/ 	.short	0x0002
        /*001a*/ 	.short	0x0064
        /*001c*/ 	.short	0x0082
	.zero		2


//--------------------- .nv.info                  --------------------------
	.section	.nv.info,"",@"SHT_CUDA_INFO"
	.align	4


	//----- nvinfo : EIATTR_REGCOUNT
	.align		4
        /*0000*/ 	.byte	0x04, 0x2f
        /*0002*/ 	.short	(.L_1 - .L_0)
	.align		4
.L_0:
        /*0004*/ 	.word	index@(_Z5zmnccPhS_S_iiiiif)
        /*0008*/ 	.word	0x00000020


	//----- nvinfo : EIATTR_FRAME_SIZE
	.align		4
.L_1:
        /*000c*/ 	.byte	0x04, 0x11
        /*000e*/ 	.short	(.L_3 - .L_2)
	.align		4
.L_2:
        /*0010*/ 	.word	index@($__internal_7_$__cuda_sm3x_div_rn_noftz_f32_slowpath)
        /*0014*/ 	.word	0x00000000


	//----- nvinfo : EIATTR_FRAME_SIZE
	.align		4
.L_3:
        /*0018*/ 	.byte	0x04, 0x11
        /*001a*/ 	.short	(.L_5 - .L_4)
	.align		4
.L_4:
        /*001c*/ 	.word	index@($__internal_6_$__cuda_sm20_sqrt_rn_f32_slowpath)
        /*0020*/ 	.word	0x00000000


	//----- nvinfo : EIATTR_FRAME_SIZE
	.align		4
.L_5:
        /*0024*/ 	.byte	0x04, 0x11
        /*0026*/ 	.short	(.L_7 - .L_6)
	.align		4
.L_6:
        /*0028*/ 	.word	index@(_Z5zmnccPhS_S_iiiiif)
        /*002c*/ 	.word	0x00000000


	//----- nvinfo : EIATTR_REGCOUNT
	.align		4
.L_7:
        /*0030*/ 	.byte	0x04, 0x2f
        /*0032*/ 	.short	(.L_9 - .L_8)
	.align		4
.L_8:
        /*0034*/ 	.word	index@(_Z3ssdPhS_S_iiiiifi)
        /*0038*/ 	.word	0x00000020


	//----- nvinfo : EIATTR_FRAME_SIZE
	.align		4
.L_9:
        /*003c*/ 	.byte	0x04, 0x11
        /*003e*/ 	.short	(.L_11 - .L_10)
	.align		4
.L_10:
        /*0040*/ 	.word	index@($__internal_5_$__cuda_sm3x_div_rn_noftz_f32_slowpath)
        /*0044*/ 	.word	0x00000000


	//----- nvinfo : EIATTR_FRAME_SIZE
	.align		4
.L_11:
        /*0048*/ 	.byte	0x04, 0x11
        /*004a*/ 	.short	(.L_13 - .L_12)
	.align		4
.L_12:
        /*004c*/ 	.word	index@(_Z3ssdPhS_S_iiiiifi)
        /*0050*/ 	.word	0x00000000


	//----- nvinfo : EIATTR_REGCOUNT
	.align		4
.L_13:
        /*0054*/ 	.byte	0x04, 0x2f
        /*0056*/ 	.short	(.L_15 - .L_14)
	.align		4
.L_14:
        /*0058*/ 	.word	index@(_Z3nccPhS_S_iiiiif)
        /*005c*/ 	.word	0x00000020


	//----- nvinfo : EIATTR_FRAME_SIZE
	.align		4
.L_15:
        /*0060*/ 	.byte	0x04, 0x11
        /*0062*/ 	.short	(.L_17 - .L_16)
	.align		4
.L_16:
        /*0064*/ 	.word	index@($__internal_4_$__cuda_sm3x_div_rn_noftz_f32_slowpath)
        /*0068*/ 	.word	0x00000000


	//----- nvinfo : EIATTR_FRAME_SIZE
	.align		4
.L_17:
        /*006c*/ 	.byte	0x04, 0x11
        /*006e*/ 	.short	(.L_19 - .L_18)
	.align		4
.L_18:
        /*0070*/ 	.word	index@($__internal_3_$__cuda_sm20_sqrt_rn_f32_slowpath)
        /*0074*/ 	.word	0x00000000


	//----- nvinfo : EIATTR_FRAME_SIZE
	.align		4
.L_19:
        /*0078*/ 	.byte	0x04, 0x11
        /*007a*/ 	.short	(.L_21 - .L_20)
	.align		4
.L_20:
        /*007c*/ 	.word	index@(_Z3nccPhS_S_iiiiif)
        /*0080*/ 	.word	0x00000000


	//----- nvinfo : EIATTR_REGCOUNT
	.align		4
.L_21:
        /*0084*/ 	.byte	0x04, 0x2f
        /*0086*/ 	.short	(.L_23 - .L_22)
	.align		4
.L_22:
        /*0088*/ 	.word	index@(_Z12global_zmnccPhS_S_iiiiifffff)
        /*008c*/ 	.word	0x00000019


	//----- nvinfo : EIATTR_FRAME_SIZE
	.align		4
.L_23:
        /*0090*/ 	.byte	0x04, 0x11
        /*0092*/ 	.short	(.L_25 - .L_24)
	.align		4
.L_24:
        /*0094*/ 	.word	index@($__internal_2_$__cuda_sm3x_div_rn_noftz_f32_slowpath)
        /*0098*/ 	.word	0x00000000


	//----- nvinfo : EIATTR_FRAME_SIZE
	.align		4
.L_25:
        /*009c*/ 	.byte	0x04, 0x11
        /*009e*/ 	.short	(.L_27 - .L_26)
	.align		4
.L_26:
        /*00a0*/ 	.word	index@(_Z12global_zmnccPhS_S_iiiiifffff)
        /*00a4*/ 	.word	0x00000000


	//----- nvinfo : EIATTR_REGCOUNT
	.align		4
.L_27:
        /*00a8*/ 	.byte	0x04, 0x2f
        /*00aa*/ 	.short	(.L_29 - .L_28)
	.align		4
.L_28:
        /*00ac*/ 	.word	index@(_Z14normalized_ssdPhS_S_iiiiifffff)
        /*00b0*/ 	.word	0x0000001d


	//----- nvinfo : EIATTR_FRAME_SIZE
	.align		4
.L_29:
        /*00b4*/ 	.byte	0x04, 0x11
        /*00b6*/ 	.short	(.L_31 - .L_30)
	.align		4
.L_30:
        /*00b8*/ 	.word	index@($__internal_1_$__cuda_sm3x_div_rn_noftz_f32_slowpath)
        /*00bc*/ 	.word	0x00000000


	//----- nvinfo : EIATTR_FRAME_SIZE
	.align		4
.L_31:
        /*00c0*/ 	.byte	0x04, 0x11
        /*00c2*/ 	.short	(.L_33 - .L_32)
	.align		4
.L_32:
        /*00c4*/ 	.word	index@(_Z14normalized_ssdPhS_S_iiiiifffff)
        /*00c8*/ 	.word	0x00000000


	//----- nvinfo : EIATTR_REGCOUNT
	.align		4
.L_33:
        /*00cc*/ 	.byte	0x04, 0x2f
        /*00ce*/ 	.short	(.L_35 - .L_34)
	.align		4
.L_34:
        /*00d0*/ 	.word	index@(_Z9normalizePfS_PhS0_ffffii)
        /*00d4*/ 	.word	0x00000011


	//----- nvinfo : EIATTR_FRAME_SIZE
	.align		4
.L_35:
        /*00d8*/ 	.byte	0x04, 0x11
        /*00da*/ 	.short	(.L_37 - .L_36)
	.align		4
.L_36:
        /*00dc*/ 	.word	index@($__internal_0_$__cuda_sm3x_div_rn_noftz_f32_slowpath)
        /*00e0*/ 	.word	0x00000000


	//----- nvinfo : EIATTR_FRAME_SIZE
	.align		4
.L_37:
        /*00e4*/ 	.byte	0x04, 0x11
        /*00e6*/ 	.short	(.L_39 - .L_38)
	.align		4
.L_38:
        /*00e8*/ 	.word	index@(_Z9normalizePfS_PhS0_ffffii)
        /*00ec*/ 	.word	0x00000000


	//----- nvinfo : EIATTR_MIN_STACK_SIZE
	.align		4
.L_39:
        /*00f0*/ 	.byte	0x04, 0x12
        /*00f2*/ 	.short	(.L_41 - .L_40)
	.align		4
.L_40:
        /*00f4*/ 	.word	index@(_Z9normalizePfS_PhS0_ffffii)
        /*00f8*/ 	.word	0x00000000


	//----- nvinfo : EIATTR_MIN_STACK_SIZE
	.align		4
.L_41:
        /*00fc*/ 	.byte	0x04, 0x12
        /*00fe*/ 	.short	(.L_43 - .L_42)
	.align		4
.L_42:
        /*0100*/ 	.word	index@(_Z14normalized_ssdPhS_S_iiiiifffff)
        /*0104*/ 	.word	0x00000000


	//----- nvinfo : EIATTR_MIN_STACK_SIZE
	.align		4
.L_43:
        /*0108*/ 	.byte	0x04, 0x12
        /*010a*/ 	.short	(.L_45 - .L_44)
	.align		4
.L_44:
        /*010c*/ 	.word	index@(_Z12global_zmnccPhS_S_iiiiifffff)
        /*0110*/ 	.word	0x00000000


	//----- nvinfo : EIATTR_MIN_STACK_SIZE
	.align		4
.L_45:
        /*0114*/ 	.byte	0x04, 0x12
        /*0116*/ 	.short	(.L_47 - .L_46)
	.align		4
.L_46:
        /*0118*/ 	.word	index@(_Z3nccPhS_S_iiiiif)
        /*011c*/ 	.word	0x00000000


	//----- nvinfo : EIATTR_MIN_STACK_SIZE
	.align		4
.L_47:
        /*0120*/ 	.byte	0x04, 0x12
        /*0122*/ 	.short	(.L_49 - .L_48)
	.align		4
.L_48:
        /*0124*/ 	.word	index@(_Z3ssdPhS_S_iiiiifi)
        /*0128*/ 	.word	0x00000000


	//----- nvinfo : EIATTR_MIN_STACK_SIZE
	.align		4
.L_49:
        /*012c*/ 	.byte	0x04, 0x12
        /*012e*/ 	.short	(.L_51 - .L_50)
	.align		4
.L_50:
        /*0130*/ 	.word	index@(_Z5zmnccPhS_S_iiiiif)
        /*0134*/ 	.word	0x00000000
.L_51:


//--------------------- .nv.compat                --------------------------
	.section	.nv.compat,"",@"SHT_CUDA_COMPAT_INFO"
	.align	4
        /*0000*/ 	.byte	0x02, 0x09, 0x00, 0x00, 0x02, 0x02, 0x01, 0x00, 0x02, 0x05, 0x05, 0x00, 0x03, 0x07, 0x01, 0x01
        /*0010*/ 	.byte	0x02, 0x03, 0x00, 0x00, 0x02, 0x06, 0x01, 0x00, 0x04, 0x0b, 0x08, 0x00, 0x01, 0x00, 0x00, 0x00
        /*0020*/ 	.byte	0x00, 0x00, 0x00, 0x00


//--------------------- .nv.info._Z9normalizePfS_PhS0_ffffii --------------------------
	.section	.nv.info._Z9normalizePfS_PhS0_ffffii,"",@"SHT_CUDA_INFO"
	.sectionflags	@""
	.align	4


	//----- nvinfo : EIATTR_CUDA_API_VERSION
	.align		4
        /*0000*/ 	.byte	0x04, 0x37
        /*0002*/ 	.short	(.L_53 - .L_52)
.L_52:
        /*0004*/ 	.word	0x00000082


	//----- nvinfo : EIATTR_KPARAM_INFO
	.align		4
.L_53:
        /*0008*/ 	.byte	0x04, 0x17
        /*000a*/ 	.short	(.L_55 - .L_54)
.L_54:
        /*000c*/ 	.word	0x00000000
        /*0010*/ 	.short	0x0009
        /*0012*/ 	.short	0x0034
        /*0014*/ 	.byte	0x00, 0xf0, 0x11, 0x00


	//----- nvinfo : EIATTR_KPARAM_INFO
	.align		4
.L_55:
        /*0018*/ 	.byte	0x04, 0x17
        /*001a*/ 	.short	(.L_57 - .L_56)
.L_56:
        /*001c*/ 	.word	0x00000000
        /*0020*/ 	.short	0x0008
        /*0022*/ 	.short	0x0030
        /*0024*/ 	.byte	0x00, 0xf0, 0x11, 0x00


	//----- nvinfo : EIATTR_KPARAM_INFO
	.align		4
.L_57:
        /*0028*/ 	.byte	0x04, 0x17
        /*002a*/ 	.short	(.L_59 - .L_58)
.L_58:
        /*002c*/ 	.word	0x00000000
        /*0030*/ 	.short	0x0007
        /*0032*/ 	.short	0x002c
        /*0034*/ 	.byte	0x00, 0xf0, 0x11, 0x00


	//----- nvinfo : EIATTR_KPARAM_INFO
	.align		4
.L_59:
        /*0038*/ 	.byte	0x04, 0x17
        /*003a*/ 	.short	(.L_61 - .L_60)
.L_60:
        /*003c*/ 	.word	0x00000000
        /*0040*/ 	.short	0x0006
        /*0042*/ 	.short	0x0028
        /*0044*/ 	.byte	0x00, 0xf0, 0x11, 0x00


	//----- nvinfo : EIATTR_KPARAM_INFO
	.align		4
.L_61:
        /*0048*/ 	.byte	0x04, 0x17
        /*004a*/ 	.short	(.L_63 - .L_62)
.L_62:
        /*004c*/ 	.word	0x00000000
        /*0050*/ 	.short	0x0005
        /*0052*/ 	.short	0x0024
        /*0054*/ 	.byte	0x00, 0xf0, 0x11, 0x00


	//----- nvinfo : EIATTR_KPARAM_INFO
	.align		4
.L_63:
        /*0058*/ 	.byte	0x04, 0x17
        /*005a*/ 	.short	(.L_65 - .L_64)
.L_64:
        /*005c*/ 	.word	0x00000000
        /*0060*/ 	.short	0x0004
        /*0062*/ 	.short	0x0020
        /*0064*/ 	.byte	0x00, 0xf0, 0x11, 0x00


	//----- nvinfo : EIATTR_KPARAM_INFO
	.align		4
.L_65:
        /*0068*/ 	.byte	0x04, 0x17
        /*006a*/ 	.short	(.L_67 - .L_66)
.L_66:
        /*006c*/ 	.word	0x00000000
        /*0070*/ 	.short	0x0003
        /*0072*/ 	.short	0x0018
        /*0074*/ 	.byte	0x00, 0xf5, 0x21, 0x00


	//----- nvinfo : EIATTR_KPARAM_INFO
	.align		4
.L_67:
        /*0078*/ 	.byte	0x04, 0x17
        /*007a*/ 	.short	(.L_69 - .L_68)
.L_68:
        /*007c*/ 	.word	0x00000000
        /*0080*/ 	.short	0x0002
        /*0082*/ 	.short	0x0010
        /*0084*/ 	.byte	0x00, 0xf5, 0x21, 0x00


	//----- nvinfo : EIATTR_KPARAM_INFO
	.align		4
.L_69:
        /*0088*/ 	.byte	0x04, 0x17
        /*008a*/ 	.short	(.L_71 - .L_70)
.L_70:
        /*008c*/ 	.word	0x00000000
        /*0090*/ 	.short	0x0001
        /*0092*/ 	.short	0x0008
        /*0094*/ 	.byte	0x00, 0xf5, 0x21, 0x00


	//----- nvinfo : EIATTR_KPARAM_INFO
	.align		4
.L_71:
        /*0098*/ 	.byte	0x04, 0x17
        /*009a*/ 	.short	(.L_73 - .L_72)
.L_72:
        /*009c*/ 	.word	0x00000000
        /*00a0*/ 	.short	0x0000
        /*00a2*/ 	.short	0x0000
        /*00a4*/ 	.byte	0x00, 0xf5, 0x21, 0x00


	//----- nvinfo : EIATTR_SPARSE_MMA_MASK
	.align		4
.L_73:
        /*00a8*/ 	.byte	0x03, 0x50
        /*00aa*/ 	.short	0x0000


	//----- nvinfo : EIATTR_MAXREG_COUNT
	.align		4
        /*00ac*/ 	.byte	0x03, 0x1b
        /*00ae*/ 	.short	0x00ff


	//----- nvinfo : EIATTR_MERCURY_ISA_VERSION
	.align		4
        /*00b0*/ 	.byte	0x03, 0x5f
        /*00b2*/ 	.short	0x0101


	//----- nvinfo : EIATTR_VRC_CTA_INIT_COUNT
	.align		4
        /*00b4*/ 	.byte	0x02, 0x4a
	.zero		1
	.zero		1


	//----- nvinfo : EIATTR_EXIT_INSTR_OFFSETS
	.align		4
        /*00b8*/ 	.byte	0x04, 0x1c
        /*00ba*/ 	.short	(.L_75 - .L_74)


	//   ....[0]....
.L_74:
        /*00bc*/ 	.word	0x000000c0


	//   ....[1]....
        /*00c0*/ 	.word	0x00000460


	//----- nvinfo : EIATTR_CRS_STACK_SIZE
	.align		4
.L_75:
        /*00c4*/ 	.byte	0x04, 0x1e
        /*00c6*/ 	.short	(.L_77 - .L_76)
.L_76:
        /*00c8*/ 	.word	0x00000000


	//----- nvinfo : EIATTR_CBANK_PARAM_SIZE
	.align		4
.L_77:
        /*00cc*/ 	.byte	0x03, 0x19
        /*00ce*/ 	.short	0x0038


	//----- nvinfo : EIATTR_PARAM_CBANK
	.align		4
        /*00d0*/ 	.byte	0x04, 0x0a
        /*00d2*/ 	.short	(.L_79 - .L_78)
	.align		4
.L_78:
        /*00d4*/ 	.word	index@(.nv.constant0._Z9normalizePfS_PhS0_ffffii)
        /*00d8*/ 	.short	0x0380
        /*00da*/ 	.short	0x0038


	//----- nvinfo : EIATTR_SW_WAR
	.align		4
.L_79:
        /*00dc*/ 	.byte	0x04, 0x36
        /*00de*/ 	.short	(.L_81 - .L_80)
.L_80:
        /*00e0*/ 	.word	0x00000008
.L_81:


//--------------------- .nv.info._Z14normalized_ssdPhS_S_iiiiifffff --------------------------
	.section	.nv.info._Z14normalized_ssdPhS_S_iiiiifffff,"",@"SHT_CUDA_INFO"
	.sectionflags	@""
	.align	4


	//----- nvinfo : EIATTR_CUDA_API_VERSION
	.align		4
        /*0000*/ 	.byte	0x04, 0x37
        /*0002*/ 	.short	(.L_83 - .L_82)
.L_82:
        /*0004*/ 	.word	0x00000082


	//----- nvinfo : EIATTR_KPARAM_INFO
	.align		4
.L_83:
        /*0008*/ 	.byte	0x04, 0x17
        /*000a*/ 	.short	(.L_85 - .L_84)
.L_84:
        /*000c*/ 	.word	0x00000000
        /*0010*/ 	.short	0x000c
        /*0012*/ 	.short	0x003c
        /*0014*/ 	.byte	0x00, 0xf0, 0x11, 0x00


	//----- nvinfo : EIATTR_KPARAM_INFO
	.align		4
.L_85:
        /*0018*/ 	.byte	0x04, 0x17
        /*001a*/ 	.short	(.L_87 - .L_86)
.L_86:
        /*001c*/ 	.word	0x00000000
        /*0020*/ 	.short	0x000b
        /*0022*/ 	.short	0x0038
        /*0024*/ 	.byte	0x00, 0xf0, 0x11, 0x00


	//----- nvinfo : EIATTR_KPARAM_INFO
	.align		4
.L_87:
        /*0028*/ 	.byte	0x04, 0x17
        /*002a*/ 	.short	(.L_89 - .L_88)
.L_88:
        /*002c*/ 	.word	0x00000000
        /*0030*/ 	.short	0x000a
        /*0032*/ 	.short	0x0034
        /*0034*/ 	.byte	0x00, 0xf0, 0x11, 0x00


	//----- nvinfo : EIATTR_KPARAM_INFO
	.align		4
.L_89:
        /*0038*/ 	.byte	0x04, 0x17
        /*003a*/ 	.short	(.L_91 - .L_90)
.L_90:
        /*003c*/ 	.word	0x00000000
        /*0040*/ 	.short	0x0009
        /*0042*/ 	.short	0x0030
        /*0044*/ 	.byte	0x00, 0xf0, 0x11, 0x00


	//----- nvinfo : EIATTR_KPARAM_INFO
	.align		4
.L_91:
        /*0048*/ 	.byte	0x04, 0x17
        /*004a*/ 	.short	(.L_93 - .L_92)
.L_92:
        /*004c*/ 	.word	0x00000000
        /*0050*/ 	.short	0x0008
        /*0052*/ 	.short	0x002c
        /*0054*/ 	.byte	0x00, 0xf0, 0x11, 0x00


	//----- nvinfo : EIATTR_KPARAM_INFO
	.align		4
.L_93:
        /*0058*/ 	.byte	0x04, 0x17
        /*005a*/ 	.short	(.L_95 - .L_94)
.L_94:
        /*005c*/ 	.word	0x00000000
        /*0060*/ 	.short	0x0007
        /*0062*/ 	.short	0x0028
        /*0064*/ 	.byte	0x00, 0xf0, 0x11, 0x00


	//----- nvinfo : EIATTR_KPARAM_INFO
	.align		4
.L_95:
        /*0068*/ 	.byte	0x04, 0x17
        /*006a*/ 	.short	(.L_97 - .L_96)
.L_96:
        /*006c*/ 	.word	0x00000000
        /*0070*/ 	.short	0x0006
        /*0072*/ 	.short	0x0024
        /*0074*/ 	.byte	0x00, 0xf0, 0x11, 0x00


	//----- nvinfo : EIATTR_KPARAM_INFO
	.align		4
.L_97:
        /*0078*/ 	.byte	0x04, 0x17
        /*007a*/ 	.short	(.L_99 - .L_98)
.L_98:
        /*007c*/ 	.word	0x00000000
        /*0080*/ 	.short	0x0005
        /*0082*/ 	.short	0x0020
        /*0084*/ 	.byte	0x00, 0xf0, 0x11, 0x00


	//----- nvinfo : EIATTR_KPARAM_INFO
	.align		4
.L_99:
        /*0088*/ 	.byte	0x04, 0x17
        /*008a*/ 	.short	(.L_101 - .L_100)
.L_100:
        /*008c*/ 	.word	0x00000000
        /*0090*/ 	.short	0x0004
        /*0092*/ 	.short	0x001c
        /*0094*/ 	.byte	0x00, 0xf0, 0x11, 0x00


	//----- nvinfo : EIATTR_KPARAM_INFO
	.align		4
.L_101:
        /*0098*/ 	.byte	0x04, 0x17
        /*009a*/ 	.short	(.L_103 - .L_102)
.L_102:
        /*009c*/ 	.word	0x00000000
        /*00a0*/ 	.short	0x0003
        /*00a2*/ 	.short	0x0018
        /*00a4*/ 	.byte	0x00, 0xf0, 0x11, 0x00


	//----- nvinfo : EIATTR_KPARAM_INFO
	.align		4
.L_103:
        /*00a8*/ 	.byte	0x04, 0x17
        /*00aa*/ 	.short	(.L_105 - .L_104)
.L_104:
        /*00ac*/ 	.word	0x00000000
        /*00b0*/ 	.short	0x0002
        /*00b2*/ 	.short	0x0010
        /*00b4*/ 	.byte	0x00, 0xf5, 0x21, 0x00


	//----- nvinfo : EIATTR_KPARAM_INFO
	.align		4
.L_105:
        /*00b8*/ 	.byte	0x04, 0x17
        /*00ba*/ 	.short	(.L_107 - .L_106)
.L_106:
        /*00bc*/ 	.word	0x00000000
        /*00c0*/ 	.short	0x0001
        /*00c2*/ 	.short	0x0008
        /*00c4*/ 	.byte	0x00, 0xf5, 0x21, 0x00


	//----- nvinfo : EIATTR_KPARAM_INFO
	.align		4
.L_107:
        /*00c8*/ 	.byte	0x04, 0x17
        /*00ca*/ 	.short	(.L_109 - .L_108)
.L_108:
        /*00cc*/ 	.word	0x00000000
        /*00d0*/ 	.short	0x0000
        /*00d2*/ 	.short	0x0000
        /*00d4*/ 	.byte	0x00, 0xf5, 0x21, 0x00


	//----- nvinfo : EIATTR_SPARSE_MMA_MASK
	.align		4
.L_109:
        /*00d8*/ 	.byte	0x03, 0x50
        /*00da*/ 	.short	0x0000


	//----- nvinfo : EIATTR_MAXREG_COUNT
	.align		4
        /*00dc*/ 	.byte	0x03, 0x1b
        /*00de*/ 	.short	0x00ff


	//----- nvinfo : EIATTR_MERCURY_ISA_VERSION
	.align		4
        /*00e0*/ 	.byte	0x03, 0x5f
        /*00e2*/ 	.short	0x0101


	//----- nvinfo : EIATTR_VRC_CTA_INIT_COUNT
	.align		4
        /*00e4*/ 	.byte	0x02, 0x4a
	.zero		1
	.zero		1


	//----- nvinfo : EIATTR_EXIT_INSTR_OFFSETS
	.align		4
        /*00e8*/ 	.byte	0x04, 0x1c
        /*00ea*/ 	.short	(.L_111 - .L_110)


	//   ....[0]....
.L_110:
        /*00ec*/ 	.word	0x000001c0


	//   ....[1]....
        /*00f0*/ 	.word	0x000001f0


	//   ....[2]....
        /*00f4*/ 	.word	0x00000dc0


	//----- nvinfo : EIATTR_CRS_STACK_SIZE
	.align		4
.L_111:
        /*00f8*/ 	.byte	0x04, 0x1e
        /*00fa*/ 	.short	(.L_113 - .L_112)
.L_112:
        /*00fc*/ 	.word	0x00000000


	//----- nvinfo : EIATTR_CBANK_PARAM_SIZE
	.align		4
.L_113:
        /*0100*/ 	.byte	0x03, 0x19
        /*0102*/ 	.short	0x0040


	//----- nvinfo : EIATTR_PARAM_CBANK
	.align		4
        /*0104*/ 	.byte	0x04, 0x0a
        /*0106*/ 	.short	(.L_115 - .L_114)
	.align		4
.L_114:
        /*0108*/ 	.word	index@(.nv.constant0._Z14normalized_ssdPhS_S_iiiiifffff)
        /*010c*/ 	.short	0x0380
        /*010e*/ 	.short	0x0040


	//----- nvinfo : EIATTR_SW_WAR
	.align		4
.L_115:
        /*0110*/ 	.byte	0x04, 0x36
        /*0112*/ 	.short	(.L_117 - .L_116)
.L_116:
        /*0114*/ 	.word	0x00000008
.L_117:


//--------------------- .nv.info._Z12global_zmnccPhS_S_iiiiifffff --------------------------
	.section	.nv.info._Z12global_zmnccPhS_S_iiiiifffff,"",@"SHT_CUDA_INFO"
	.sectionflags	@""
	.align	4


	//----- nvinfo : EIATTR_CUDA_API_VERSION
	.align		4
        /*0000*/ 	.byte	0x04, 0x37
        /*0002*/ 	.short	(.L_119 - .L_118)
.L_118:
        /*0004*/ 	.word	0x00000082


	//----- nvinfo : EIATTR_KPARAM_INFO
	.align		4
.L_119:
        /*0008*/ 	.byte	0x04, 0x17
        /*000a*/ 	.short	(.L_121 - .L_120)
.L_120:
        /*000c*/ 	.word	0x00000000
        /*0010*/ 	.short	0x000c
        /*0012*/ 	.short	0x003c
        /*0014*/ 	.byte	0x00, 0xf0, 0x11, 0x00


	//----- nvinfo : EIATTR_KPARAM_INFO
	.align		4
.L_121:
        /*0018*/ 	.byte	0x04, 0x17
        /*001a*/ 	.short	(.L_123 - .L_122)
.L_122:
        /*001c*/ 	.word	0x00000000
        /*0020*/ 	.short	0x000b
        /*0022*/ 	.short	0x0038
        /*0024*/ 	.byte	0x00, 0xf0, 0x11, 0x00


	//----- nvinfo : EIATTR_KPARAM_INFO
	.align		4
.L_123:
        /*0028*/ 	.byte	0x04, 0x17
        /*002a*/ 	.short	(.L_125 - .L_124)
.L_124:
        /*002c*/ 	.word	0x00000000
        /*0030*/ 	.short	0x000a
        /*0032*/ 	.short	0x0034
        /*0034*/ 	.byte	0x00, 0xf0, 0x11, 0x00


	//----- nvinfo : EIATTR_KPARAM_INFO
	.align		4
.L_125:
        /*0038*/ 	.byte	0x04, 0x17
        /*003a*/ 	.short	(.L_127 - .L_126)
.L_126:
        /*003c*/ 	.word	0x00000000
        /*0040*/ 	.short	0x0009
        /*0042*/ 	.short	0x0030
        /*0044*/ 	.byte	0x00, 0xf0, 0x11, 0x00


	//----- nvinfo : EIATTR_KPARAM_INFO
	.align		4
.L_127:
        /*0048*/ 	.byte	0x04, 0x17
        /*004a*/ 	.short	(.L_129 - .L_128)
.L_128:
        /*004c*/ 	.word	0x00000000
        /*0050*/ 	.short	0x0008
        /*0052*/ 	.short	0x002c
        /*0054*/ 	.byte	0x00, 0xf0, 0x11, 0x00


	//----- nvinfo : EIATTR_KPARAM_INFO
	.align		4
.L_129:
        /*0058*/ 	.byte	0x04, 0x17
        /*005a*/ 	.short	(.L_131 - .L_130)
.L_130:
        /*005c*/ 	.word	0x00000000
        /*0060*/ 	.short	0x0007
        /*0062*/ 	.short	0x0028
        /*0064*/ 	.byte	0x00, 0xf0, 0x11, 0x00


	//----- nvinfo : EIATTR_KPARAM_INFO
	.align		4
.L_131:
        /*0068*/ 	.byte	0x04, 0x17
        /*006a*/ 	.short	(.L_133 - .L_132)
.L_132:
        /*006c*/ 	.word	0x00000000
        /*0070*/ 	.short	0x0006
        /*0072*/ 	.short	0x0024
        /*0074*/ 	.byte	0x00, 0xf0, 0x11, 0x00


	//----- nvinfo : EIATTR_KPARAM_INFO
	.align		4
.L_133:
        /*0078*/ 	.byte	0x04, 0x17
        /*007a*/ 	.short	(.L_135 - .L_134)
.L_134:
        /*007c*/ 	.word	0x00000000
        /*0080*/ 	.short	0x0005
        /*0082*/ 	.short	0x0020
        /*0084*/ 	.byte	0x00, 0xf0, 0x11, 0x00


	//----- nvinfo : EIATTR_KPARAM_INFO
	.align		4
.L_135:
        /*0088*/ 	.byte	0x04, 0x17
        /*008a*/ 	.short	(.L_137 - .L_136)
.L_136:
        /*008c*/ 	.word	0x00000000
        /*0090*/ 	.short	0x0004
        /*0092*/ 	.short	0x001c
        /*0094*/ 	.byte	0x00, 0xf0, 0x11, 0x00


	//----- nvinfo : EIATTR_KPARAM_INFO
	.align		4
.L_137:
        /*0098*/ 	.byte	0x04, 0x17
        /*009a*/ 	.short	(.L_139 - .L_138)
.L_138:
        /*009c*/ 	.word	0x00000000
        /*00a0*/ 	.short	0x0003
        /*00a2*/ 	.short	0x0018
        /*00a4*/ 	.byte	0x00, 0xf0, 0x11, 0x00


	//----- nvinfo : EIATTR_KPARAM_INFO
	.align		4
.L_139:
        /*00a8*/ 	.byte	0x04, 0x17
        /*00aa*/ 	.short	(.L_141 - .L_140)
.L_140:
        /*00ac*/ 	.word	0x00000000
        /*00b0*/ 	.short	0x0002
        /*00b2*/ 	.short	0x0010
        /*00b4*/ 	.byte	0x00, 0xf5, 0x21, 0x00


	//----- nvinfo : EIATTR_KPARAM_INFO
	.align		4
.L_141:
        /*00b8*/ 	.byte	0x04, 0x17
        /*00ba*/ 	.short	(.L_143 - .L_142)
.L_142:
        /*00bc*/ 	.word	0x00000000
        /*00c0*/ 	.short	0x0001
        /*00c2*/ 	.short	0x0008
        /*00c4*/ 	.byte	0x00, 0xf5, 0x21, 0x00


	//----- nvinfo : EIATTR_KPARAM_INFO
	.align		4
.L_143:
        /*00c8*/ 	.byte	0x04, 0x17
        /*00ca*/ 	.short	(.L_145 - .L_144)
.L_144:
        /*00cc*/ 	.word	0x00000000
        /*00d0*/ 	.short	0x0000
        /*00d2*/ 	.short	0x0000
        /*00d4*/ 	.byte	0x00, 0xf5, 0x21, 0x00


	//----- nvinfo : EIATTR_SPARSE_MMA_MASK
	.align		4
.L_145:
        /*00d8*/ 	.byte	0x03, 0x50
        /*00da*/ 	.short	0x0000


	//----- nvinfo : EIATTR_MAXREG_COUNT
	.align		4
        /*00dc*/ 	.byte	0x03, 0x1b
        /*00de*/ 	.short	0x00ff


	//----- nvinfo : EIATTR_MERCURY_ISA_VERSION
	.align		4
        /*00e0*/ 	.byte	0x03, 0x5f
        /*00e2*/ 	.short	0x0101


	//----- nvinfo : EIATTR_VRC_CTA_INIT_COUNT
	.align		4
        /*00e4*/ 	.byte	0x02, 0x4a
	.zero		1
	.zero		1


	//----- nvinfo : EIATTR_EXIT_INSTR_OFFSETS
	.align		4
        /*00e8*/ 	.byte	0x04, 0x1c
        /*00ea*/ 	.short	(.L_147 - .L_146)


	//   ....[0]....
.L_146:
        /*00ec*/ 	.word	0x000001c0


	//   ....[1]....
        /*00f0*/ 	.word	0x000001f0


	//   ....[2]....
        /*00f4*/ 	.word	0x00000950


	//----- nvinfo : EIATTR_CRS_STACK_SIZE
	.align		4
.L_147:
        /*00f8*/ 	.byte	0x04, 0x1e
        /*00fa*/ 	.short	(.L_149 - .L_148)
.L_148:
        /*00fc*/ 	.word	0x00000000


	//----- nvinfo : EIATTR_CBANK_PARAM_SIZE
	.align		4
.L_149:
        /*0100*/ 	.byte	0x03, 0x19
        /*0102*/ 	.short	0x0040


	//----- nvinfo : EIATTR_PARAM_CBANK
	.align		4
        /*0104*/ 	.byte	0x04, 0x0a
        /*0106*/ 	.short	(.L_151 - .L_150)
	.align		4
.L_150:
        /*0108*/ 	.word	index@(.nv.constant0._Z12global_zmnccPhS_S_iiiiifffff)
        /*010c*/ 	.short	0x0380
        /*010e*/ 	.short	0x0040


	//----- nvinfo : EIATTR_SW_WAR
	.align		4
.L_151:
        /*0110*/ 	.byte	0x04, 0x36
        /*0112*/ 	.short	(.L_153 - .L_152)
.L_152:
        /*0114*/ 	.word	0x00000008
.L_153:


//--------------------- .nv.info._Z3nccPhS_S_iiiiif --------------------------
	.section	.nv.info._Z3nccPhS_S_iiiiif,"",@"SHT_CUDA_INFO"
	.sectionflags	@""
	.align	4


	//----- nvinfo : EIATTR_CUDA_API_VERSION
	.align		4
        /*0000*/ 	.byte	0x04, 0x37
        /*0002*/ 	.short	(.L_155 - .L_154)
.L_154:
        /*0004*/ 	.word	0x00000082


	//----- nvinfo : EIATTR_KPARAM_INFO
	.align		4
.L_155:
        /*0008*/ 	.byte	0x04, 0x17
        /*000a*/ 	.short	(.L_157 - .L_156)
.L_156:
        /*000c*/ 	.word	0x00000000
        /*0010*/ 	.short	0x0008
        /*0012*/ 	.short	0x002c
        /*0014*/ 	.byte	0x00, 0xf0, 0x11, 0x00


	//----- nvinfo : EIATTR_KPARAM_INFO
	.align		4
.L_157:
        /*0018*/ 	.byte	0x04, 0x17
        /*001a*/ 	.short	(.L_159 - .L_158)
.L_158:
        /*001c*/ 	.word	0x00000000
        /*0020*/ 	.short	0x0007
        /*0022*/ 	.short	0x0028
        /*0024*/ 	.byte	0x00, 0xf0, 0x11, 0x00


	//----- nvinfo : EIATTR_KPARAM_INFO
	.align		4
.L_159:
        /*0028*/ 	.byte	0x04, 0x17
        /*002a*/ 	.short	(.L_161 - .L_160)
.L_160:
        /*002c*/ 	.word	0x00000000
        /*0030*/ 	.short	0x0006
        /*0032*/ 	.short	0x0024
        /*0034*/ 	.byte	0x00, 0xf0, 0x11, 0x00


	//----- nvinfo : EIATTR_KPARAM_INFO
	.align		4
.L_161:
        /*0038*/ 	.byte	0x04, 0x17
        /*003a*/ 	.short	(.L_163 - .L_162)
.L_162:
        /*003c*/ 	.word	0x00000000
        /*0040*/ 	.short	0x0005
        /*0042*/ 	.short	0x0020
        /*0044*/ 	.byte	0x00, 0xf0, 0x11, 0x00


	//----- nvinfo : EIATTR_KPARAM_INFO
	.align		4
.L_163:
        /*0048*/ 	.byte	0x04, 0x17
        /*004a*/ 	.short	(.L_165 - .L_164)
.L_164:
        /*004c*/ 	.word	0x00000000
        /*0050*/ 	.short	0x0004
        /*0052*/ 	.short	0x001c
        /*0054*/ 	.byte	0x00, 0xf0, 0x11, 0x00


	//----- nvinfo : EIATTR_KPARAM_INFO
	.align		4
.L_165:
        /*0058*/ 	.byte	0x04, 0x17
        /*005a*/ 	.short	(.L_167 - .L_166)
.L_166:
        /*005c*/ 	.word	0x00000000
        /*0060*/ 	.short	0x0003
        /*0062*/ 	.short	0x0018
        /*0064*/ 	.byte	0x00, 0xf0, 0x11, 0x00


	//----- nvinfo : EIATTR_KPARAM_INFO
	.align		4
.L_167:
        /*0068*/ 	.byte	0x04, 0x17
        /*006a*/ 	.short	(.L_169 - .L_168)
.L_168:
        /*006c*/ 	.word	0x00000000
        /*0070*/ 	.short	0x0002
        /*0072*/ 	.short	0x0010
        /*0074*/ 	.byte	0x00, 0xf5, 0x21, 0x00


	//----- nvinfo : EIATTR_KPARAM_INFO
	.align		4
.L_169:
        /*0078*/ 	.byte	0x04, 0x17
        /*007a*/ 	.short	(.L_171 - .L_170)
.L_170:
        /*007c*/ 	.word	0x00000000
        /*0080*/ 	.short	0x0001
        /*0082*/ 	.short	0x0008
        /*0084*/ 	.byte	0x00, 0xf5, 0x21, 0x00


	//----- nvinfo : EIATTR_KPARAM_INFO
	.align		4
.L_171:
        /*0088*/ 	.byte	0x04, 0x17
        /*008a*/ 	.short	(.L_173 - .L_172)
.L_172:
        /*008c*/ 	.word	0x00000000
        /*0090*/ 	.short	0x0000
        /*0092*/ 	.short	0x0000
        /*0094*/ 	.byte	0x00, 0xf5, 0x21, 0x00


	//----- nvinfo : EIATTR_SPARSE_MMA_MASK
	.align		4
.L_173:
        /*0098*/ 	.byte	0x03, 0x50
        /*009a*/ 	.short	0x0000


	//----- nvinfo : EIATTR_MAXREG_COUNT
	.align		4
        /*009c*/ 	.byte	0x03, 0x1b
        /*009e*/ 	.short	0x00ff


	//----- nvinfo : EIATTR_MERCURY_ISA_VERSION
	.align		4
        /*00a0*/ 	.byte	0x03, 0x5f
        /*00a2*/ 	.short	0x0101


	//----- nvinfo : EIATTR_VRC_CTA_INIT_COUNT
	.align		4
        /*00a4*/ 	.byte	0x02, 0x4a
	.zero		1
	.zero		1


	//----- nvinfo : EIATTR_EXIT_INSTR_OFFSETS
	.align		4
        /*00a8*/ 	.byte	0x04, 0x1c
        /*00aa*/ 	.short	(.L_175 - .L_174)


	//   ....[0]....
.L_174:
        /*00ac*/ 	.word	0x000001c0


	//   ....[1]....
        /*00b0*/ 	.word	0x000001f0


	//   ....[2]....
        /*00b4*/ 	.word	0x00001200


	//----- nvinfo : EIATTR_CRS_STACK_SIZE
	.align		4
.L_175:
        /*00b8*/ 	.byte	0x04, 0x1e
        /*00ba*/ 	.short	(.L_177 - .L_176)
.L_176:
        /*00bc*/ 	.word	0x00000000


	//----- nvinfo : EIATTR_CBANK_PARAM_SIZE
	.align		4
.L_177:
        /*00c0*/ 	.byte	0x03, 0x19
        /*00c2*/ 	.short	0x0030


	//----- nvinfo : EIATTR_PARAM_CBANK
	.align		4
        /*00c4*/ 	.byte	0x04, 0x0a
        /*00c6*/ 	.short	(.L_179 - .L_178)
	.align		4
.L_178:
        /*00c8*/ 	.word	index@(.nv.constant0._Z3nccPhS_S_iiiiif)
        /*00cc*/ 	.short	0x0380
        /*00ce*/ 	.short	0x0030


	//----- nvinfo : EIATTR_SW_WAR
	.align		4
.L_179:
        /*00d0*/ 	.byte	0x04, 0x36
        /*00d2*/ 	.short	(.L_181 - .L_180)
.L_180:
        /*00d4*/ 	.word	0x00000008
.L_181:


//--------------------- .nv.info._Z3ssdPhS_S_iiiiifi --------------------------
	.section	.nv.info._Z3ssdPhS_S_iiiiifi,"",@"SHT_CUDA_INFO"
	.sectionflags	@""
	.align	4


	//----- nvinfo : EIATTR_CUDA_API_VERSION
	.align		4
        /*0000*/ 	.byte	0x04, 0x37
        /*0002*/ 	.short	(.L_183 - .L_182)
.L_182:
        /*0004*/ 	.word	0x00000082


	//----- nvinfo : EIATTR_KPARAM_INFO
	.align		4
.L_183:
        /*0008*/ 	.byte	0x04, 0x17
        /*000a*/ 	.short	(.L_185 - .L_184)
.L_184:
        /*000c*/ 	.word	0x00000000
        /*0010*/ 	.short	0x0009
        /*0012*/ 	.short	0x0030
        /*0014*/ 	.byte	0x00, 0xf0, 0x11, 0x00


	//----- nvinfo : EIATTR_KPARAM_INFO
	.align		4
.L_185:
        /*0018*/ 	.byte	0x04, 0x17
        /*001a*/ 	.short	(.L_187 - .L_186)
.L_186:
        /*001c*/ 	.word	0x00000000
        /*0020*/ 	.short	0x0008
        /*0022*/ 	.short	0x002c
        /*0024*/ 	.byte	0x00, 0xf0, 0x11, 0x00


	//----- nvinfo : EIATTR_KPARAM_INFO
	.align		4
.L_187:
        /*0028*/ 	.byte	0x04, 0x17
        /*002a*/ 	.short	(.L_189 - .L_188)
.L_188:
        /*002c*/ 	.word	0x00000000
        /*0030*/ 	.short	0x0007
        /*0032*/ 	.short	0x0028
        /*0034*/ 	.byte	0x00, 0xf0, 0x11, 0x00


	//----- nvinfo : EIATTR_KPARAM_INFO
	.align		4
.L_189:
        /*0038*/ 	.byte	0x04, 0x17
        /*003a*/ 	.short	(.L_191 - .L_190)
.L_190:
        /*003c*/ 	.word	0x00000000
        /*0040*/ 	.short	0x0006
        /*0042*/ 	.short	0x0024
        /*0044*/ 	.byte	0x00, 0xf0, 0x11, 0x00


	//----- nvinfo : EIATTR_KPARAM_INFO
	.align		4
.L_191:
        /*0048*/ 	.byte	0x04, 0x17
        /*004a*/ 	.short	(.L_193 - .L_192)
.L_192:
        /*004c*/ 	.word	0x00000000
        /*0050*/ 	.short	0x0005
        /*0052*/ 	.short	0x0020
        /*0054*/ 	.byte	0x00, 0xf0, 0x11, 0x00


	//----- nvinfo : EIATTR_KPARAM_INFO
	.align		4
.L_193:
        /*0058*/ 	.byte	0x04, 0x17
        /*005a*/ 	.short	(.L_195 - .L_194)
.L_194:
        /*005c*/ 	.word	0x00000000
        /*0060*/ 	.short	0x0004
        /*0062*/ 	.short	0x001c
        /*0064*/ 	.byte	0x00, 0xf0, 0x11, 0x00


	//----- nvinfo : EIATTR_KPARAM_INFO
	.align		4
.L_195:
        /*0068*/ 	.byte	0x04, 0x17
        /*006a*/ 	.short	(.L_197 - .L_196)
.L_196:
        /*006c*/ 	.word	0x00000000
        /*0070*/ 	.short	0x0003
        /*0072*/ 	.short	0x0018
        /*0074*/ 	.byte	0x00, 0xf0, 0x11, 0x00


	//----- nvinfo : EIATTR_KPARAM_INFO
	.align		4
.L_197:
        /*0078*/ 	.byte	0x04, 0x17
        /*007a*/ 	.short	(.L_199 - .L_198)
.L_198:
        /*007c*/ 	.word	0x00000000
        /*0080*/ 	.short	0x0002
        /*0082*/ 	.short	0x0010
        /*0084*/ 	.byte	0x00, 0xf5, 0x21, 0x00


	//----- nvinfo : EIATTR_KPARAM_INFO
	.align		4
.L_199:
        /*0088*/ 	.byte	0x04, 0x17
        /*008a*/ 	.short	(.L_201 - .L_200)
.L_200:
        /*008c*/ 	.word	0x00000000
        /*0090*/ 	.short	0x0001
        /*0092*/ 	.short	0x0008
        /*0094*/ 	.byte	0x00, 0xf5, 0x21, 0x00


	//----- nvinfo : EIATTR_KPARAM_INFO
	.align		4
.L_201:
        /*0098*/ 	.byte	0x04, 0x17
        /*009a*/ 	.short	(.L_203 - .L_202)
.L_202:
        /*009c*/ 	.word	0x00000000
        /*00a0*/ 	.short	0x0000
        /*00a2*/ 	.short	0x0000
        /*00a4*/ 	.byte	0x00, 0xf5, 0x21, 0x00


	//----- nvinfo : EIATTR_SPARSE_MMA_MASK
	.align		4
.L_203:
        /*00a8*/ 	.byte	0x03, 0x50
        /*00aa*/ 	.short	0x0000


	//----- nvinfo : EIATTR_MAXREG_COUNT
	.align		4
        /*00ac*/ 	.byte	0x03, 0x1b
        /*00ae*/ 	.short	0x00ff


	//----- nvinfo : EIATTR_MERCURY_ISA_VERSION
	.align		4
        /*00b0*/ 	.byte	0x03, 0x5f
        /*00b2*/ 	.short	0x0101


	//----- nvinfo : EIATTR_VRC_CTA_INIT_COUNT
	.align		4
        /*00b4*/ 	.byte	0x02, 0x4a
	.zero		1
	.zero		1


	//----- nvinfo : EIATTR_EXIT_INSTR_OFFSETS
	.align		4
        /*00b8*/ 	.byte	0x04, 0x1c
        /*00ba*/ 	.short	(.L_205 - .L_204)


	//   ....[0]....
.L_204:
        /*00bc*/ 	.word	0x000001c0


	//   ....[1]....
        /*00c0*/ 	.word	0x000001f0


	//   ....[2]....
        /*00c4*/ 	.word	0x00001230


	//   ....[3]....
        /*00c8*/ 	.word	0x000013e0


	//----- nvinfo : EIATTR_CRS_STACK_SIZE
	.align		4
.L_205:
        /*00cc*/ 	.byte	0x04, 0x1e
        /*00ce*/ 	.short	(.L_207 - .L_206)
.L_206:
        /*00d0*/ 	.word	0x00000000


	//----- nvinfo : EIATTR_CBANK_PARAM_SIZE
	.align		4
.L_207:
        /*00d4*/ 	.byte	0x03, 0x19
        /*00d6*/ 	.short	0x0034


	//----- nvinfo : EIATTR_PARAM_CBANK
	.align		4
        /*00d8*/ 	.byte	0x04, 0x0a
        /*00da*/ 	.short	(.L_209 - .L_208)
	.align		4
.L_208:
        /*00dc*/ 	.word	index@(.nv.constant0._Z3ssdPhS_S_iiiiifi)
        /*00e0*/ 	.short	0x0380
        /*00e2*/ 	.short	0x0034


	//----- nvinfo : EIATTR_SW_WAR
	.align		4
.L_209:
        /*00e4*/ 	.byte	0x04, 0x36
        /*00e6*/ 	.short	(.L_211 - .L_210)
.L_210:
        /*00e8*/ 	.word	0x00000008
.L_211:


//--------------------- .nv.info._Z5zmnccPhS_S_iiiiif --------------------------
	.section	.nv.info._Z5zmnccPhS_S_iiiiif,"",@"SHT_CUDA_INFO"
	.sectionflags	@""
	.align	4


	//----- nvinfo : EIATTR_CUDA_API_VERSION
	.align		4
        /*0000*/ 	.byte	0x04, 0x37
        /*0002*/ 	.short	(.L_213 - .L_212)
.L_212:
        /*0004*/ 	.word	0x00000082


	//----- nvinfo : EIATTR_KPARAM_INFO
	.align		4
.L_213:
        /*0008*/ 	.byte	0x04, 0x17
        /*000a*/ 	.short	(.L_215 - .L_214)
.L_214:
        /*000c*/ 	.word	0x00000000
        /*0010*/ 	.short	0x0008
        /*0012*/ 	.short	0x002c
        /*0014*/ 	.byte	0x00, 0xf0, 0x11, 0x00


	//----- nvinfo : EIATTR_KPARAM_INFO
	.align		4
.L_215:
        /*0018*/ 	.byte	0x04, 0x17
        /*001a*/ 	.short	(.L_217 - .L_216)
.L_216:
        /*001c*/ 	.word	0x00000000
        /*0020*/ 	.short	0x0007
        /*0022*/ 	.short	0x0028
        /*0024*/ 	.byte	0x00, 0xf0, 0x11, 0x00


	//----- nvinfo : EIATTR_KPARAM_INFO
	.align		4
.L_217:
        /*0028*/ 	.byte	0x04, 0x17
        /*002a*/ 	.short	(.L_219 - .L_218)
.L_218:
        /*002c*/ 	.word	0x00000000
        /*0030*/ 	.short	0x0006
        /*0032*/ 	.short	0x0024
        /*0034*/ 	.byte	0x00, 0xf0, 0x11, 0x00


	//----- nvinfo : EIATTR_KPARAM_INFO
	.align		4
.L_219:
        /*0038*/ 	.byte	0x04, 0x17
        /*003a*/ 	.short	(.L_221 - .L_220)
.L_220:
        /*003c*/ 	.word	0x00000000
        /*0040*/ 	.short	0x0005
        /*0042*/ 	.short	0x0020
        /*0044*/ 	.byte	0x00, 0xf0, 0x11, 0x00


	//----- nvinfo : EIATTR_KPARAM_INFO
	.align		4
.L_221:
        /*0048*/ 	.byte	0x04, 0x17
        /*004a*/ 	.short	(.L_223 - .L_222)
.L_222:
        /*004c*/ 	.word	0x00000000
        /*0050*/ 	.short	0x0004
        /*0052*/ 	.short	0x001c
        /*0054*/ 	.byte	0x00, 0xf0, 0x11, 0x00


	//----- nvinfo : EIATTR_KPARAM_INFO
	.align		4
.L_223:
        /*0058*/ 	.byte	0x04, 0x17
        /*005a*/ 	.short	(.L_225 - .L_224)
.L_224:
        /*005c*/ 	.word	0x00000000
        /*0060*/ 	.short	0x0003
        /*0062*/ 	.short	0x0018
        /*0064*/ 	.byte	0x00, 0xf0, 0x11, 0x00


	//----- nvinfo : EIATTR_KPARAM_INFO
	.align		4
.L_225:
        /*0068*/ 	.byte	0x04, 0x17
        /*006a*/ 	.short	(.L_227 - .L_226)
.L_226:
        /*006c*/ 	.word	0x00000000
        /*0070*/ 	.short	0x0002
        /*0072*/ 	.short	0x0010
        /*0074*/ 	.byte	0x00, 0xf5, 0x21, 0x00


	//----- nvinfo : EIATTR_KPARAM_INFO
	.align		4
.L_227:
        /*0078*/ 	.byte	0x04, 0x17
        /*007a*/ 	.short	(.L_229 - .L_228)
.L_228:
        /*007c*/ 	.word	0x00000000
        /*0080*/ 	.short	0x0001
        /*0082*/ 	.short	0x0008
        /*0084*/ 	.byte	0x00, 0xf5, 0x21, 0x00


	//----- nvinfo : EIATTR_KPARAM_INFO
	.align		4
.L_229:
        /*0088*/ 	.byte	0x04, 0x17
        /*008a*/ 	.short	(.L_231 - .L_230)
.L_230:
        /*008c*/ 	.word	0x00000000
        /*0090*/ 	.short	0x0000
        /*0092*/ 	.short	0x0000
        /*0094*/ 	.byte	0x00, 0xf5, 0x21, 0x00


	//----- nvinfo : EIATTR_SPARSE_MMA_MASK
	.align		4
.L_231:
        /*0098*/ 	.byte	0x03, 0x50
        /*009a*/ 	.short	0x0000


	//----- nvinfo : EIATTR_MAXREG_COUNT
	.align		4
        /*009c*/ 	.byte	0x03, 0x1b
        /*009e*/ 	.short	0x00ff


	//----- nvinfo : EIATTR_MERCURY_ISA_VERSION
	.align		4
        /*00a0*/ 	.byte	0x03, 0x5f
        /*00a2*/ 	.short	0x0101


	//----- nvinfo : EIATTR_VRC_CTA_INIT_COUNT
	.align		4
        /*00a4*/ 	.byte	0x02, 0x4a
	.zero		1
	.zero		1


	//----- nvinfo : EIATTR_EXIT_INSTR_OFFSETS
	.align		4
        /*00a8*/ 	.byte	0x04, 0x1c
        /*00aa*/ 	.short	(.L_233 - .L_232)


	//   ....[0]....
.L_232:
        /*00ac*/ 	.word	0x000001c0


	//   ....[1]....
        /*00b0*/ 	.word	0x000001f0


	//   ....[2]....
        /*00b4*/ 	.word	0x00002850


	//----- nvinfo : EIATTR_CRS_STACK_SIZE
	.align		4
.L_233:
        /*00b8*/ 	.byte	0x04, 0x1e
        /*00ba*/ 	.short	(.L_235 - .L_234)
.L_234:
        /*00bc*/ 	.word	0x00000000


	//----- nvinfo : EIATTR_CBANK_PARAM_SIZE
	.align		4
.L_235:
        /*00c0*/ 	.byte	0x03, 0x19
        /*00c2*/ 	.short	0x0030


	//----- nvinfo : EIATTR_PARAM_CBANK
	.align		4
        /*00c4*/ 	.byte	0x04, 0x0a
        /*00c6*/ 	.short	(.L_237 - .L_236)
	.align		4
.L_236:
        /*00c8*/ 	.word	index@(.nv.constant0._Z5zmnccPhS_S_iiiiif)
        /*00cc*/ 	.short	0x0380
        /*00ce*/ 	.short	0x0030


	//----- nvinfo : EIATTR_SW_WAR
	.align		4
.L_237:
        /*00d0*/ 	.byte	0x04, 0x36
        /*00d2*/ 	.short	(.L_239 - .L_238)
.L_238:
        /*00d4*/ 	.word	0x00000008
.L_239:


//--------------------- .nv.callgraph             --------------------------
	.section	.nv.callgraph,"",@"SHT_CUDA_CALLGRAPH"
	.align	4
	.sectionentsize	8
	.align		4
        /*0000*/ 	.word	0x00000000
	.align		4
        /*0004*/ 	.word	0xffffffff
	.align		4
        /*0008*/ 	.word	0x00000000
	.align		4
        /*000c*/ 	.word	0xfffffffe
	.align		4
        /*0010*/ 	.word	0x00000000
	.align		4
        /*0014*/ 	.word	0xfffffffd
	.align		4
        /*0018*/ 	.word	0x00000000
	.align		4
        /*001c*/ 	.word	0xfffffffc


//--------------------- .text._Z9normalizePfS_PhS0_ffffii --------------------------
	.section	.text._Z9normalizePfS_PhS0_ffffii,"ax",@progbits
	.align	128
        .global         _Z9normalizePfS_PhS0_ffffii
        .type           _Z9normalizePfS_PhS0_ffffii,@function
        .size           _Z9normalizePfS_PhS0_ffffii,(.L_x_179 - _Z9normalizePfS_PhS0_ffffii)
        .other          _Z9normalizePfS_PhS0_ffffii,@"STO_CUDA_ENTRY STV_DEFAULT"
_Z9normalizePfS_PhS0_ffffii:
.text._Z9normalizePfS_PhS0_ffffii:
[----:B------:R-:W-:Y:S01]  /*0000*/  LDC R1, c[0x0][0x37c] ;  /* 0x0000df00ff017b82 */ /* 0x000fe20000000800 */
[----:B------:R-:W0:Y:S07]  /*0010*/  S2R R0, SR_TID.Y ;  /* 0x0000000000007919 */ /* 0x000e2e0000002200 */
[----:B------:R-:W1:Y:S01]  /*0020*/  LDC R2, c[0x0][0x360] ;  /* 0x0000d800ff027b82 */ /* 0x000e620000000800 */
[----:B------:R-:W2:Y:S01]  /*0030*/  LDCU.64 UR6, c[0x0][0x3b0] ;  /* 0x00007600ff0677ac */ /* 0x000ea20008000a00 */
[----:B------:R-:W1:Y:S06]  /*0040*/  S2R R5, SR_TID.X ;  /* 0x0000000000057919 */ /* 0x000e6c0000002100 */
[----:B------:R-:W0:Y:S08]  /*0050*/  S2UR UR5, SR_CTAID.Y ;  /* 0x00000000000579c3 */ /* 0x000e300000002600 */
[----:B------:R-:W0:Y:S08]  /*0060*/  LDC R3, c[0x0][0x364] ;  /* 0x0000d900ff037b82 */ /* 0x000e300000000800 */
[----:B------:R-:W1:Y:S01]  /*0070*/  S2UR UR4, SR_CTAID.X ;  /* 0x00000000000479c3 */ /* 0x000e620000002500 */
[----:B0-----:R-:W-:-:S05]  /*0080*/  IMAD R3, R3, UR5, R0 ;  /* 0x0000000503037c24 */ /* 0x001fca000f8e0200 */
[----:B--2---:R-:W-:Y:S01]  /*0090*/  ISETP.GE.AND P0, PT, R3, UR7, PT ;  /* 0x0000000703007c0c */ /* 0x004fe2000bf06270 */
[----:B-1----:R-:W-:-:S05]  /*00a0*/  IMAD R2, R2, UR4, R5 ;  /* 0x0000000402027c24 */ /* 0x002fca000f8e0205 */
[----:B------:R-:W-:-:S13]  /*00b0*/  ISETP.GE.OR P0, PT, R2, UR6, P0 ;  /* 0x0000000602007c0c */ /* 0x000fda0008706670 */
[----:B------:R-:W-:Y:S05]  /*00c0*/  @P0 EXIT ;  /* 0x000000000000094d */ /* 0x000fea0003800000 */
[----:B------:R-:W0:Y:S01]  /*00d0*/  LDCU.64 UR8, c[0x0][0x390] ;  /* 0x00007200ff0877ac */ /* 0x000e220008000a00 */
[----:B------:R-:W-:Y:S01]  /*00e0*/  IMAD R2, R3, UR6, R2 ;  /* 0x0000000603027c24 */ /* 0x000fe2000f8e0202 */
[----:B------:R-:W1:Y:S01]  /*00f0*/  LDC R9, c[0x0][0x3a8] ;  /* 0x0000ea00ff097b82 */ /* 0x000e620000000800 */
[----:B------:R-:W2:Y:S03]  /*0100*/  LDCU.64 UR4, c[0x0][0x358] ;  /* 0x00006b00ff0477ac */ /* 0x000ea60008000a00 */
[----:B------:R-:W-:Y:S01]  /*0110*/  SHF.R.S32.HI R8, RZ, 0x1f, R2 ;  /* 0x0000001fff087819 */ /* 0x000fe20000011402 */
[----:B------:R-:W3:Y:S01]  /*0120*/  LDCU UR6, c[0x0][0x3a0] ;  /* 0x00007400ff0677ac */ /* 0x000ee20008000800 */
[----:B0-----:R-:W-:-:S04]  /*0130*/  IADD3 R4, P0, PT, R2, UR8, RZ ;  /* 0x0000000802047c10 */ /* 0x001fc8000ff1e0ff */
[----:B------:R-:W-:-:S05]  /*0140*/  IADD3.X R5, PT, PT, R8, UR9, RZ, P0, !PT ;  /* 0x0000000908057c10 */ /* 0x000fca00087fe4ff */
[----:B--2---:R-:W2:Y:S01]  /*0150*/  LDG.E.U8 R4, desc[UR4][R4.64] ;  /* 0x0000000404047981 */ /* 0x004ea2000c1e1100 */
[----:B-1----:R-:W0:Y:S01]  /*0160*/  MUFU.RCP R3, R9 ;  /* 0x0000000900037308 */ /* 0x002e220000001000 */
[----:B------:R-:W-:Y:S01]  /*0170*/  BSSY.RECONVERGENT B0, `(.L_x_0) ;  /* 0x000000e000007945 */ /* 0x000fe20003800200 */
[----:B0-----:R-:W-:-:S04]  /*0180*/  FFMA R6, R3, -R9, 1 ;  /* 0x3f80000003067423 */ /* 0x001fc80000000809 */
[----:B------:R-:W-:Y:S01]  /*0190*/  FFMA R3, R3, R6, R3 ;  /* 0x0000000603037223 */ /* 0x000fe20000000003 */
[----:B--2---:R-:W-:-:S05]  /*01a0*/  I2FP.F32.U32 R0, R4 ;  /* 0x0000000400007245 */ /* 0x004fca0000201000 */
[----:B---3--:R-:W-:-:S04]  /*01b0*/  FADD R0, R0, -UR6 ;  /* 0x8000000600007e21 */ /* 0x008fc80008000000 */
[----:B------:R-:W0:Y:S01]  /*01c0*/  FCHK P0, R0, R9 ;  /* 0x0000000900007302 */ /* 0x000e220000000000 */
[----:B------:R-:W-:-:S04]  /*01d0*/  FFMA R6, R0, R3, RZ ;  /* 0x0000000300067223 */ /* 0x000fc800000000ff */
[----:B------:R-:W-:-:S04]  /*01e0*/  FFMA R7, R6, -R9, R0 ;  /* 0x8000000906077223 */ /* 0x000fc80000000000 */
[----:B------:R-:W-:Y:S01]  /*01f0*/  FFMA R3, R3, R7, R6 ;  /* 0x0000000703037223 */ /* 0x000fe20000000006 */
[----:B0-----:R-:W-:Y:S06]  /*0200*/  @!P0 BRA `(.L_x_1) ;  /* 0x0000000000108947 */ /* 0x001fec0003800000 */
[----:B------:R-:W0:Y:S01]  /*0210*/  LDCU UR6, c[0x0][0x3a8] ;  /* 0x00007500ff0677ac */ /* 0x000e220008000800 */
[----:B------:R-:W-:Y:S01]  /*0220*/  MOV R4, 0x250 ;  /* 0x0000025000047802 */ /* 0x000fe20000000f00 */
[----:B0-----:R-:W-:-:S07]  /*0230*/  IMAD.U32 R3, RZ, RZ, UR6 ;  /* 0x00000006ff037e24 */ /* 0x001fce000f8e00ff */
[----:B------:R-:W-:Y:S05]  /*0240*/  CALL.REL.NOINC `($__internal_0_$__cuda_sm3x_div_rn_noftz_f32_slowpath) ;  /* 0x0000000000887944 */ /* 0x000fea0003c00000 */
.L_x_1:
[----:B------:R-:W-:Y:S05]  /*0250*/  BSYNC.RECONVERGENT B0 ;  /* 0x0000000000007941 */ /* 0x000fea0003800200 */
.L_x_0:
[----:B------:R-:W0:Y:S01]  /*0260*/  LDC.64 R4, c[0x0][0x380] ;  /* 0x0000e000ff047b82 */ /* 0x000e220000000a00 */
[----:B------:R-:W1:Y:S01]  /*0270*/  LDCU.64 UR6, c[0x0][0x398] ;  /* 0x00007300ff0677ac */ /* 0x000e620008000a00 */
[----:B------:R-:W-:-:S04]  /*0280*/  FADD R3, R3, 1 ;  /* 0x3f80000003037421 */ /* 0x000fc80000000000 */
[----:B------:R-:W-:Y:S02]  /*0290*/  FMUL R3, R3, 0.5 ;  /* 0x3f00000003037820 */ /* 0x000fe40000400000 */
[----:B------:R-:W2:Y:S01]  /*02a0*/  LDC R11, c[0x0][0x3ac] ;  /* 0x0000eb00ff0b7b82 */ /* 0x000ea20000000800 */
[----:B-1----:R-:W-:Y:S01]  /*02b0*/  IADD3 R6, P0, PT, R2, UR6, RZ ;  /* 0x0000000602067c10 */ /* 0x002fe2000ff1e0ff */
[----:B------:R-:W1:Y:S03]  /*02c0*/  LDCU UR6, c[0x0][0x3a4] ;  /* 0x00007480ff0677ac */ /* 0x000e660008000800 */
[----:B------:R-:W-:Y:S01]  /*02d0*/  IADD3.X R7, PT, PT, R8, UR7, RZ, P0, !PT ;  /* 0x0000000708077c10 */ /* 0x000fe200087fe4ff */
[----:B0-----:R-:W-:-:S05]  /*02e0*/  IMAD.WIDE R4, R2, 0x4, R4 ;  /* 0x0000000402047825 */ /* 0x001fca00078e0204 */
[----:B------:R0:W-:Y:S04]  /*02f0*/  STG.E desc[UR4][R4.64], R3 ;  /* 0x0000000304007986 */ /* 0x0001e8000c101904 */
[----:B------:R-:W3:Y:S01]  /*0300*/  LDG.E.U8 R6, desc[UR4][R6.64] ;  /* 0x0000000406067981 */ /* 0x000ee2000c1e1100 */
[----:B--2---:R-:W2:Y:S01]  /*0310*/  MUFU.RCP R8, R11 ;  /* 0x0000000b00087308 */ /* 0x004ea20000001000 */
[----:B------:R-:W-:Y:S01]  /*0320*/  BSSY.RECONVERGENT B0, `(.L_x_2) ;  /* 0x000000e000007945 */ /* 0x000fe20003800200 */
[----:B--2---:R-:W-:-:S04]  /*0330*/  FFMA R9, R8, -R11, 1 ;  /* 0x3f80000008097423 */ /* 0x004fc8000000080b */
[----:B------:R-:W-:Y:S01]  /*0340*/  FFMA R9, R8, R9, R8 ;  /* 0x0000000908097223 */ /* 0x000fe20000000008 */
[----:B---3--:R-:W-:-:S05]  /*0350*/  I2FP.F32.U32 R0, R6 ;  /* 0x0000000600007245 */ /* 0x008fca0000201000 */
[----:B-1----:R-:W-:-:S04]  /*0360*/  FADD R0, R0, -UR6 ;  /* 0x8000000600007e21 */ /* 0x002fc80008000000 */
[----:B------:R-:W1:Y:S01]  /*0370*/  FCHK P0, R0, R11 ;  /* 0x0000000b00007302 */ /* 0x000e620000000000 */
[----:B------:R-:W-:-:S04]  /*0380*/  FFMA R8, R0, R9, RZ ;  /* 0x0000000900087223 */ /* 0x000fc800000000ff */
[----:B0-----:R-:W-:-:S04]  /*0390*/  FFMA R3, R8, -R11, R0 ;  /* 0x8000000b08037223 */ /* 0x001fc80000000000 */
[----:B------:R-:W-:Y:S01]  /*03a0*/  FFMA R3, R9, R3, R8 ;  /* 0x0000000309037223 */ /* 0x000fe20000000008 */
[----:B-1----:R-:W-:Y:S06]  /*03b0*/  @!P0 BRA `(.L_x_3) ;  /* 0x0000000000108947 */ /* 0x002fec0003800000 */
[----:B------:R-:W0:Y:S01]  /*03c0*/  LDCU UR6, c[0x0][0x3ac] ;  /* 0x00007580ff0677ac */ /* 0x000e220008000800 */
[----:B------:R-:W-:Y:S01]  /*03d0*/  MOV R4, 0x400 ;  /* 0x0000040000047802 */ /* 0x000fe20000000f00 */
[----:B0-----:R-:W-:-:S07]  /*03e0*/  IMAD.U32 R3, RZ, RZ, UR6 ;  /* 0x00000006ff037e24 */ /* 0x001fce000f8e00ff */
[----:B------:R-:W-:Y:S05]  /*03f0*/  CALL.REL.NOINC `($__internal_0_$__cuda_sm3x_div_rn_noftz_f32_slowpath) ;  /* 0x00000000001c7944 */ /* 0x000fea0003c00000 */
.L_x_3:
[----:B------:R-:W-:Y:S05]  /*0400*/  BSYNC.RECONVERGENT B0 ;  /* 0x0000000000007941 */ /* 0x000fea0003800200 */
.L_x_2:
[----:B------:R-:W0:Y:S01]  /*0410*/  LDC.64 R4, c[0x0][0x388] ;  /* 0x0000e200ff047b82 */ /* 0x000e220000000a00 */
[----:B------:R-:W-:Y:S01]  /*0420*/  FADD R0, R3, 1 ;  /* 0x3f80000003007421 */ /* 0x000fe20000000000 */
[----:B0-----:R-:W-:-:S04]  /*0430*/  IMAD.WIDE R2, R2, 0x4, R4 ;  /* 0x0000000402027825 */ /* 0x001fc800078e0204 */
[----:B------:R-:W-:-:S05]  /*0440*/  FMUL R5, R0, 0.5 ;  /* 0x3f00000000057820 */ /* 0x000fca0000400000 */
[----:B------:R-:W-:Y:S01]  /*0450*/  STG.E desc[UR4][R2.64], R5 ;  /* 0x0000000502007986 */ /* 0x000fe2000c101904 */
[----:B------:R-:W-:Y:S05]  /*0460*/  EXIT ;  /* 0x000000000000794d */ /* 0x000fea0003800000 */
        .weak           $__internal_0_$__cuda_sm3x_div_rn_noftz_f32_slowpath
        .type           $__internal_0_$__cuda_sm3x_div_rn_noftz_f32_slowpath,@function
        .size           $__internal_0_$__cuda_sm3x_div_rn_noftz_f32_slowpath,(.L_x_179 - $__internal_0_$__cuda_sm3x_div_rn_noftz_f32_slowpath)
$__internal_0_$__cuda_sm3x_div_rn_noftz_f32_slowpath:
[----:B------:R-:W-:Y:S01]  /*0470*/  SHF.R.U32.HI R6, RZ, 0x17, R3 ;  /* 0x00000017ff067819 */ /* 0x000fe20000011603 */
[----:B------:R-:W-:Y:S01]  /*0480*/  BSSY.RECONVERGENT B1, `(.L_x_4) ;  /* 0x0000062000017945 */ /* 0x000fe20003800200 */
[----:B------:R-:W-:Y:S02]  /*0490*/  SHF.R.U32.HI R5, RZ, 0x17, R0 ;  /* 0x00000017ff057819 */ /* 0x000fe40000011600 */
[----:B------:R-:W-:Y:S02]  /*04a0*/  LOP3.LUT R12, R6, 0xff, RZ, 0xc0, !PT ;  /* 0x000000ff060c7812 */ /* 0x000fe400078ec0ff */
[----:B------:R-:W-:-:S03]  /*04b0*/  LOP3.LUT R10, R5, 0xff, RZ, 0xc0, !PT ;  /* 0x000000ff050a7812 */ /* 0x000fc600078ec0ff */
[----:B------:R-:W-:Y:S02]  /*04c0*/  VIADD R7, R12, 0xffffffff ;  /* 0xffffffff0c077836 */ /* 0x000fe40000000000 */
[----:B------:R-:W-:-:S03]  /*04d0*/  VIADD R6, R10, 0xffffffff ;  /* 0xffffffff0a067836 */ /* 0x000fc60000000000 */
[----:B------:R-:W-:-:S04]  /*04e0*/  ISETP.GT.U32.AND P0, PT, R7, 0xfd, PT ;  /* 0x000000fd0700780c */ /* 0x000fc80003f04070 */
[----:B------:R-:W-:-:S13]  /*04f0*/  ISETP.GT.U32.OR P0, PT, R6, 0xfd, P0 ;  /* 0x000000fd0600780c */ /* 0x000fda0000704470 */
[----:B------:R-:W-:Y:S01]  /*0500*/  @!P0 IMAD.MOV.U32 R5, RZ, RZ, RZ ;  /* 0x000000ffff058224 */ /* 0x000fe200078e00ff */
[----:B------:R-:W-:Y:S06]  /*0510*/  @!P0 BRA `(.L_x_5) ;  /* 0x00000000005c8947 */ /* 0x000fec0003800000 */
[----:B------:R-:W-:Y:S02]  /*0520*/  FSETP.GTU.FTZ.AND P0, PT, |R0|, +INF , PT ;  /* 0x7f8000000000780b */ /* 0x000fe40003f1c200 */
[----:B------:R-:W-:-:S04]  /*0530*/  FSETP.GTU.FTZ.AND P1, PT, |R3|, +INF , PT ;  /* 0x7f8000000300780b */ /* 0x000fc80003f3c200 */
[----:B------:R-:W-:-:S13]  /*0540*/  PLOP3.LUT P0, PT, P0, P1, PT, 0xf8, 0x8f ;  /* 0x00000000008f781c */ /* 0x000fda0000703f70 */
[----:B------:R-:W-:Y:S05]  /*0550*/  @P0 BRA `(.L_x_6) ;  /* 0x00000004004c0947 */ /* 0x000fea0003800000 */
[----:B------:R-:W-:-:S13]  /*0560*/  LOP3.LUT P0, RZ, R3, 0x7fffffff, R0, 0xc8, !PT ;  /* 0x7fffffff03ff7812 */ /* 0x000fda000780c800 */
[----:B------:R-:W-:Y:S05]  /*0570*/  @!P0 BRA `(.L_x_7) ;  /* 0x00000004003c8947 */ /* 0x000fea0003800000 */
[C---:B------:R-:W-:Y:S02]  /*0580*/  FSETP.NEU.FTZ.AND P2, PT, |R0|.reuse, +INF , PT ;  /* 0x7f8000000000780b */ /* 0x040fe40003f5d200 */
[----:B------:R-:W-:Y:S02]  /*0590*/  FSETP.NEU.FTZ.AND P1, PT, |R3|, +INF , PT ;  /* 0x7f8000000300780b */ /* 0x000fe40003f3d200 */
[----:B------:R-:W-:-:S11]  /*05a0*/  FSETP.NEU.FTZ.AND P0, PT, |R0|, +INF , PT ;  /* 0x7f8000000000780b */ /* 0x000fd60003f1d200 */
[----:B------:R-:W-:Y:S05]  /*05b0*/  @!P1 BRA !P2, `(.L_x_7) ;  /* 0x00000004002c9947 */ /* 0x000fea0005000000 */
[----:B------:R-:W-:-:S04]  /*05c0*/  LOP3.LUT P2, RZ, R0, 0x7fffffff, RZ, 0xc0, !PT ;  /* 0x7fffffff00ff7812 */ /* 0x000fc8000784c0ff */
[----:B------:R-:W-:-:S13]  /*05d0*/  PLOP3.LUT P1, PT, P1, P2, PT, 0x2f, 0xf2 ;  /* 0x0000000000f2781c */ /* 0x000fda0000f24577 */
[----:B------:R-:W-:Y:S05]  /*05e0*/  @P1 BRA `(.L_x_8) ;  /* 0x0000000400181947 */ /* 0x000fea0003800000 */
[----:B------:R-:W-:-:S04]  /*05f0*/  LOP3.LUT P1, RZ, R3, 0x7fffffff, RZ, 0xc0, !PT ;  /* 0x7fffffff03ff7812 */ /* 0x000fc8000782c0ff */
[----:B------:R-:W-:-:S13]  /*0600*/  PLOP3.LUT P0, PT, P0, P1, PT, 0x2f, 0xf2 ;  /* 0x0000000000f2781c */ /* 0x000fda0000702577 */
[----:B------:R-:W-:Y:S05]  /*0610*/  @P0 BRA `(.L_x_9) ;  /* 0x0000000400000947 */ /* 0x000fea0003800000 */
[----:B------:R-:W-:Y:S02]  /*0620*/  ISETP.GE.AND P0, PT, R6, RZ, PT ;  /* 0x000000ff0600720c */ /* 0x000fe40003f06270 */
[----:B------:R-:W-:-:S11]  /*0630*/  ISETP.GE.AND P1, PT, R7, RZ, PT ;  /* 0x000000ff0700720c */ /* 0x000fd60003f26270 */
[----:B------:R-:W-:Y:S02]  /*0640*/  @P0 IMAD.MOV.U32 R5, RZ, RZ, RZ ;  /* 0x000000ffff050224 */ /* 0x000fe400078e00ff */
[----:B------:R-:W-:Y:S01]  /*0650*/  @!P0 FFMA R0, R0, 1.84467440737095516160e+19, RZ ;  /* 0x5f80000000008823 */ /* 0x000fe200000000ff */
[----:B------:R-:W-:Y:S02]  /*0660*/  @!P0 IMAD.MOV.U32 R5, RZ, RZ, -0x40 ;  /* 0xffffffc0ff058424 */ /* 0x000fe400078e00ff */
[----:B------:R-:W-:Y:S02]  /*0670*/  @!P1 FFMA R3, R3, 1.84467440737095516160e+19, RZ ;  /* 0x5f80000003039823 */ /* 0x000fe400000000ff */
[----:B------:R-:W-:-:S07]  /*0680*/  @!P1 VIADD R5, R5, 0x40 ;  /* 0x0000004005059836 */ /* 0x000fce0000000000 */
.L_x_5:
[----:B------:R-:W-:Y:S01]  /*0690*/  LEA R6, R12, 0xc0800000, 0x17 ;  /* 0xc08000000c067811 */ /* 0x000fe200078eb8ff */
[----:B------:R-:W-:Y:S04]  /*06a0*/  BSSY.RECONVERGENT B2, `(.L_x_10) ;  /* 0x0000036000027945 */ /* 0x000fe80003800200 */
[----:B------:R-:W-:Y:S02]  /*06b0*/  IMAD.IADD R6, R3, 0x1, -R6 ;  /* 0x0000000103067824 */ /* 0x000fe400078e0a06 */
[----:B------:R-:W-:Y:S02]  /*06c0*/  VIADD R3, R10, 0xffffff81 ;  /* 0xffffff810a037836 */ /* 0x000fe40000000000 */
[----:B------:R0:W1:Y:S01]  /*06d0*/  MUFU.RCP R7, R6 ;  /* 0x0000000600077308 */ /* 0x0000620000001000 */
[----:B------:R-:W-:Y:S01]  /*06e0*/  FADD.FTZ R9, -R6, -RZ ;  /* 0x800000ff06097221 */ /* 0x000fe20000010100 */
[C---:B------:R-:W-:Y:S01]  /*06f0*/  IMAD R0, R3.reuse, -0x800000, R0 ;  /* 0xff80000003007824 */ /* 0x040fe200078e0200 */
[----:B0-----:R-:W-:-:S05]  /*0700*/  IADD3 R6, PT, PT, R3, 0x7f, -R12 ;  /* 0x0000007f03067810 */ /* 0x001fca0007ffe80c */
[----:B------:R-:W-:Y:S02]  /*0710*/  IMAD.IADD R6, R6, 0x1, R5 ;  /* 0x0000000106067824 */ /* 0x000fe400078e0205 */
[----:B-1----:R-:W-:-:S04]  /*0720*/  FFMA R10, R7, R9, 1 ;  /* 0x3f800000070a7423 */ /* 0x002fc80000000009 */
[----:B------:R-:W-:-:S04]  /*0730*/  FFMA R14, R7, R10, R7 ;  /* 0x0000000a070e7223 */ /* 0x000fc80000000007 */
[----:B------:R-:W-:-:S04]  /*0740*/  FFMA R7, R0, R14, RZ ;  /* 0x0000000e00077223 */ /* 0x000fc800000000ff */
[----:B------:R-:W-:-:S04]  /*0750*/  FFMA R10, R9, R7, R0 ;  /* 0x00000007090a7223 */ /* 0x000fc80000000000 */
[----:B------:R-:W-:-:S04]  /*0760*/  FFMA R7, R14, R10, R7 ;  /* 0x0000000a0e077223 */ /* 0x000fc80000000007 */
[----:B------:R-:W-:-:S04]  /*0770*/  FFMA R10, R9, R7, R0 ;  /* 0x00000007090a7223 */ /* 0x000fc80000000000 */
[----:B------:R-:W-:-:S05]  /*0780*/  FFMA R0, R14, R10, R7 ;  /* 0x0000000a0e007223 */ /* 0x000fca0000000007 */
[----:B------:R-:W-:-:S04]  /*0790*/  SHF.R.U32.HI R3, RZ, 0x17, R0 ;  /* 0x00000017ff037819 */ /* 0x000fc80000011600 */
[----:B------:R-:W-:-:S05]  /*07a0*/  LOP3.LUT R3, R3, 0xff, RZ, 0xc0, !PT ;  /* 0x000000ff03037812 */ /* 0x000fca00078ec0ff */
[----:B------:R-:W-:-:S04]  /*07b0*/  IMAD.IADD R9, R3, 0x1, R6 ;  /* 0x0000000103097824 */ /* 0x000fc800078e0206 */
[----:B------:R-:W-:-:S05]  /*07c0*/  VIADD R3, R9, 0xffffffff ;  /* 0xffffffff09037836 */ /* 0x000fca0000000000 */
[----:B------:R-:W-:-:S13]  /*07d0*/  ISETP.GE.U32.AND P0, PT, R3, 0xfe, PT ;  /* 0x000000fe0300780c */ /* 0x000fda0003f06070 */
[----:B------:R-:W-:Y:S05]  /*07e0*/  @!P0 BRA `(.L_x_11) ;  /* 0x0000000000808947 */ /* 0x000fea0003800000 */
[----:B------:R-:W-:-:S13]  /*07f0*/  ISETP.GT.AND P0, PT, R9, 0xfe, PT ;  /* 0x000000fe0900780c */ /* 0x000fda0003f04270 */
[----:B------:R-:W-:Y:S05]  /*0800*/  @P0 BRA `(.L_x_12) ;  /* 0x00000000006c0947 */ /* 0x000fea0003800000 */
[----:B------:R-:W-:-:S13]  /*0810*/  ISETP.GE.AND P0, PT, R9, 0x1, PT ;  /* 0x000000010900780c */ /* 0x000fda0003f06270 */
[----:B------:R-:W-:Y:S05]  /*0820*/  @P0 BRA `(.L_x_13) ;  /* 0x0000000000740947 */ /* 0x000fea0003800000 */
[----:B------:R-:W-:Y:S02]  /*0830*/  ISETP.GE.AND P0, PT, R9, -0x18, PT ;  /* 0xffffffe80900780c */ /* 0x000fe40003f06270 */
[----:B------:R-:W-:-:S11]  /*0840*/  LOP3.LUT R0, R0, 0x80000000, RZ, 0xc0, !PT ;  /* 0x8000000000007812 */ /* 0x000fd600078ec0ff */
[----:B------:R-:W-:Y:S05]  /*0850*/  @!P0 BRA `(.L_x_13) ;  /* 0x0000000000688947 */ /* 0x000fea0003800000 */
[CCC-:B------:R-:W-:Y:S01]  /*0860*/  FFMA.RZ R3, R14.reuse, R10.reuse, R7.reuse ;  /* 0x0000000a0e037223 */ /* 0x1c0fe2000000c007 */
[CCC-:B------:R-:W-:Y:S01]  /*0870*/  FFMA.RM R6, R14.reuse, R10.reuse, R7.reuse ;  /* 0x0000000a0e067223 */ /* 0x1c0fe20000004007 */
[C---:B------:R-:W-:Y:S02]  /*0880*/  ISETP.NE.AND P2, PT, R9.reuse, RZ, PT ;  /* 0x000000ff0900720c */ /* 0x040fe40003f45270 */
[----:B------:R-:W-:Y:S02]  /*0890*/  ISETP.NE.AND P1, PT, R9, RZ, PT ;  /* 0x000000ff0900720c */ /* 0x000fe40003f25270 */
[----:B------:R-:W-:Y:S01]  /*08a0*/  LOP3.LUT R5, R3, 0x7fffff, RZ, 0xc0, !PT ;  /* 0x007fffff03057812 */ /* 0x000fe200078ec0ff */
[----:B------:R-:W-:Y:S01]  /*08b0*/  FFMA.RP R3, R14, R10, R7 ;  /* 0x0000000a0e037223 */ /* 0x000fe20000008007 */
[----:B------:R-:W-:Y:S02]  /*08c0*/  VIADD R10, R9, 0x20 ;  /* 0x00000020090a7836 */ /* 0x000fe40000000000 */
[----:B------:R-:W-:Y:S01]  /*08d0*/  LOP3.LUT R5, R5, 0x800000, RZ, 0xfc, !PT ;  /* 0x0080000005057812 */ /* 0x000fe200078efcff */
[----:B------:R-:W-:Y:S01]  /*08e0*/  IMAD.MOV R7, RZ, RZ, -R9 ;  /* 0x000000ffff077224 */ /* 0x000fe200078e0a09 */
[----:B------:R-:W-:-:S02]  /*08f0*/  FSETP.NEU.FTZ.AND P0, PT, R3, R6, PT ;  /* 0x000000060300720b */ /* 0x000fc40003f1d000 */
[----:B------:R-:W-:Y:S02]  /*0900*/  SHF.L.U32 R10, R5, R10, RZ ;  /* 0x0000000a050a7219 */ /* 0x000fe400000006ff */
[----:B------:R-:W-:Y:S02]  /*0910*/  SEL R6, R7, RZ, P2 ;  /* 0x000000ff07067207 */ /* 0x000fe40001000000 */
[----:B------:R-:W-:Y:S02]  /*0920*/  ISETP.NE.AND P1, PT, R10, RZ, P1 ;  /* 0x000000ff0a00720c */ /* 0x000fe40000f25270 */
[----:B------:R-:W-:Y:S02]  /*0930*/  SHF.R.U32.HI R6, RZ, R6, R5 ;  /* 0x00000006ff067219 */ /* 0x000fe40000011605 */
[----:B------:R-:W-:Y:S02]  /*0940*/  PLOP3.LUT P0, PT, P0, P1, PT, 0xf8, 0x8f ;  /* 0x00000000008f781c */ /* 0x000fe40000703f70 */
[----:B------:R-:W-:-:S02]  /*0950*/  SHF.R.U32.HI R10, RZ, 0x1, R6 ;  /* 0x00000001ff0a7819 */ /* 0x000fc40000011606 */
[----:B------:R-:W-:-:S04]  /*0960*/  SEL R3, RZ, 0x1, !P0 ;  /* 0x00000001ff037807 */ /* 0x000fc80004000000 */
[----:B------:R-:W-:-:S04]  /*0970*/  LOP3.LUT R3, R3, 0x1, R10, 0xf8, !PT ;  /* 0x0000000103037812 */ /* 0x000fc800078ef80a */
[----:B------:R-:W-:-:S05]  /*0980*/  LOP3.LUT R3, R3, R6, RZ, 0xc0, !PT ;  /* 0x0000000603037212 */ /* 0x000fca00078ec0ff */
[----:B------:R-:W-:-:S05]  /*0990*/  IMAD.IADD R3, R10, 0x1, R3 ;  /* 0x000000010a037824 */ /* 0x000fca00078e0203 */
[----:B------:R-:W-:Y:S01]  /*09a0*/  LOP3.LUT R0, R3, R0, RZ, 0xfc, !PT ;  /* 0x0000000003007212 */ /* 0x000fe200078efcff */
[----:B------:R-:W-:Y:S06]  /*09b0*/  BRA `(.L_x_13) ;  /* 0x0000000000107947 */ /* 0x000fec0003800000 */
.L_x_12:
[----:B------:R-:W-:-:S04]  /*09c0*/  LOP3.LUT R0, R0, 0x80000000, RZ, 0xc0, !PT ;  /* 0x8000000000007812 */ /* 0x000fc800078ec0ff */
[----:B------:R-:W-:Y:S01]  /*09d0*/  LOP3.LUT R0, R0, 0x7f800000, RZ, 0xfc, !PT ;  /* 0x7f80000000007812 */ /* 0x000fe200078efcff */
[----:B------:R-:W-:Y:S06]  /*09e0*/  BRA `(.L_x_13) ;  /* 0x0000000000047947 */ /* 0x000fec0003800000 */
.L_x_11:
[----:B------:R-:W-:-:S07]  /*09f0*/  IMAD R0, R6, 0x800000, R0 ;  /* 0x0080000006007824 */ /* 0x000fce00078e0200 */
.L_x_13:
[----:B------:R-:W-:Y:S05]  /*0a00*/  BSYNC.RECONVERGENT B2 ;  /* 0x0000000000027941 */ /* 0x000fea0003800200 */
.L_x_10:
[----:B------:R-:W-:Y:S05]  /*0a10*/  BRA `(.L_x_14) ;  /* 0x0000000000207947 */ /* 0x000fea0003800000 */
.L_x_9:
[----:B------:R-:W-:-:S04]  /*0a20*/  LOP3.LUT R0, R3, 0x80000000, R0, 0x48, !PT ;  /* 0x8000000003007812 */ /* 0x000fc800078e4800 */
[----:B------:R-:W-:Y:S01]  /*0a30*/  LOP3.LUT R0, R0, 0x7f800000, RZ, 0xfc, !PT ;  /* 0x7f80000000007812 */ /* 0x000fe200078efcff */
[----:B------:R-:W-:Y:S06]  /*0a40*/  BRA `(.L_x_14) ;  /* 0x0000000000147947 */ /* 0x000fec0003800000 */
.L_x_8:
[----:B------:R-:W-:Y:S01]  /*0a50*/  LOP3.LUT R0, R3, 0x80000000, R0, 0x48, !PT ;  /* 0x8000000003007812 */ /* 0x000fe200078e4800 */
[----:B------:R-:W-:Y:S06]  /*0a60*/  BRA `(.L_x_14) ;  /* 0x00000000000c7947 */ /* 0x000fec0003800000 */
.L_x_7:
[----:B------:R-:W0:Y:S01]  /*0a70*/  MUFU.RSQ R0, -QNAN ;  /* 0xffc0000000007908 */ /* 0x000e220000001400 */
[----:B------:R-:W-:Y:S05]  /*0a80*/  BRA `(.L_x_14) ;  /* 0x0000000000047947 */ /* 0x000fea0003800000 */
.L_x_6:
[----:B------:R-:W-:-:S07]  /*0a90*/  FADD.FTZ R0, R0, R3 ;  /* 0x0000000300007221 */ /* 0x000fce0000010000 */
.L_x_14:
[----:B------:R-:W-:Y:S05]  /*0aa0*/  BSYNC.RECONVERGENT B1 ;  /* 0x0000000000017941 */ /* 0x000fea0003800200 */
.L_x_4:
[----:B------:R-:W-:Y:S02]  /*0ab0*/  IMAD.MOV.U32 R5, RZ, RZ, 0x0 ;  /* 0x00000000ff057424 */ /* 0x000fe400078e00ff */
[----:B0-----:R-:W-:Y:S02]  /*0ac0*/  IMAD.MOV.U32 R3, RZ, RZ, R0 ;  /* 0x000000ffff037224 */ /* 0x001fe400078e0000 */
[----:B------:R-:W-:Y:S05]  /*0ad0*/  RET.REL.NODEC R4 `(_Z9normalizePfS_PhS0_ffffii) ;  /* 0xfffffff404487950 */ /* 0x000fea0003c3ffff */
.L_x_15:
[----:B------:R-:W-:-:S00]  /*0ae0*/  BRA `(.L_x_15) ;  /* 0xfffffffc00fc7947 */ /* 0x000fc0000383ffff */
[----:B------:R-:W-:-:S00]  /*0af0*/  NOP ;  /* 0x0000000000007918 */ /* 0x000fc00000000000 */
        /* <DEDUP_REMOVED lines=8> */
.L_x_179:


//--------------------- .text._Z14normalized_ssdPhS_S_iiiiifffff --------------------------
	.section	.text._Z14normalized_ssdPhS_S_iiiiifffff,"ax",@progbits
	.align	128
        .global         _Z14normalized_ssdPhS_S_iiiiifffff
        .type           _Z14normalized_ssdPhS_S_iiiiifffff,@function
        .size           _Z14normalized_ssdPhS_S_iiiiifffff,(.L_x_180 - _Z14normalized_ssdPhS_S_iiiiifffff)
        .other          _Z14normalized_ssdPhS_S_iiiiifffff,@"STO_CUDA_ENTRY STV_DEFAULT"
_Z14normalized_ssdPhS_S_iiiiifffff:
.text._Z14normalized_ssdPhS_S_iiiiifffff:
[----:B------:R-:W-:Y:S01]  /*0000*/  LDC R1, c[0x0][0x37c] ;  /* 0x0000df00ff017b82 */ /* 0x000fe20000000800 */
[----:B------:R-:W0:Y:S07]  /*0010*/  S2R R3, SR_TID.X ;  /* 0x0000000000037919 */ /* 0x000e2e0000002100 */
[----:B------:R-:W0:Y:S01]  /*0020*/  S2UR UR7, SR_CTAID.X ;  /* 0x00000000000779c3 */ /* 0x000e220000002500 */
[----:B------:R-:W1:Y:S01]  /*0030*/  LDCU UR10, c[0x0][0x3a0] ;  /* 0x00007400ff0a77ac */ /* 0x000e620008000800 */
[----:B------:R-:W2:Y:S01]  /*0040*/  S2R R0, SR_TID.Y ;  /* 0x0000000000007919 */ /* 0x000ea20000002200 */
[----:B------:R-:W3:Y:S05]  /*0050*/  LDCU UR6, c[0x0][0x3a8] ;  /* 0x00007500ff0677ac */ /* 0x000eea0008000800 */
[----:B------:R-:W0:Y:S01]  /*0060*/  LDC R6, c[0x0][0x360] ;  /* 0x0000d800ff067b82 */ /* 0x000e220000000800 */
[----:B------:R-:W4:Y:S07]  /*0070*/  LDCU.64 UR12, c[0x0][0x398] ;  /* 0x00007300ff0c77ac */ /* 0x000f2e0008000a00 */
[----:B------:R-:W2:Y:S01]  /*0080*/  S2UR UR8, SR_CTAID.Y ;  /* 0x00000000000879c3 */ /* 0x000ea20000002600 */
[----:B-1----:R-:W-:-:S02]  /*0090*/  ULOP3.LUT UR5, URZ, UR10, URZ, 0x33, !UPT ;  /* 0x0000000aff057292 */ /* 0x002fc4000f8e33ff */
[----:B---3--:R-:W-:-:S05]  /*00a0*/  UIADD3 UR4, UPT, UPT, UR10, UR6, URZ ;  /* 0x000000060a047290 */ /* 0x008fca000fffe0ff */
[----:B------:R-:W2:Y:S01]  /*00b0*/  LDC R7, c[0x0][0x364] ;  /* 0x0000d900ff077b82 */ /* 0x000ea20000000800 */
[----:B------:R-:W-:Y:S01]  /*00c0*/  UIADD3 UR4, UPT, UPT, UR4, 0x1, URZ ;  /* 0x0000000104047890 */ /* 0x000fe2000fffe0ff */
[----:B0-----:R-:W-:Y:S01]  /*00d0*/  IMAD R6, R6, UR7, R3 ;  /* 0x0000000706067c24 */ /* 0x001fe2000f8e0203 */
[----:B----4-:R-:W-:Y:S02]  /*00e0*/  UIADD3 UR7, UPT, UPT, UR5, UR13, URZ ;  /* 0x0000000d05077290 */ /* 0x010fe4000fffe0ff */
[----:B------:R-:W-:Y:S02]  /*00f0*/  UIADD3 UR5, UPT, UPT, UR5, UR12, URZ ;  /* 0x0000000c05057290 */ /* 0x000fe4000fffe0ff */
[----:B------:R-:W-:-:S04]  /*0100*/  ISETP.GE.AND P0, PT, R6, UR4, PT ;  /* 0x0000000406007c0c */ /* 0x000fc8000bf06270 */
[----:B------:R-:W-:Y:S01]  /*0110*/  ISETP.LT.AND P0, PT, R6, UR5, P0 ;  /* 0x0000000506007c0c */ /* 0x000fe20008701270 */
[----:B--2---:R-:W-:Y:S01]  /*0120*/  IMAD R7, R7, UR8, R0 ;  /* 0x0000000807077c24 */ /* 0x004fe2000f8e0200 */
[----:B------:R-:W0:Y:S04]  /*0130*/  LDCU.64 UR8, c[0x0][0x358] ;  /* 0x00006b00ff0877ac */ /* 0x000e280008000a00 */
[----:B------:R-:W-:-:S04]  /*0140*/  ISETP.GE.AND P1, PT, R7, UR7, PT ;  /* 0x0000000707007c0c */ /* 0x000fc8000bf26270 */
[----:B------:R-:W-:-:S04]  /*0150*/  ISETP.GT.AND P1, PT, R7, UR10, !P1 ;  /* 0x0000000a07007c0c */ /* 0x000fc8000cf24270 */
[----:B------:R-:W-:-:S13]  /*0160*/  PLOP3.LUT P0, PT, P0, P1, PT, 0x80, 0x8 ;  /* 0x000000000008781c */ /* 0x000fda0000703070 */
[----:B------:R-:W1:Y:S01]  /*0170*/  @!P0 LDC.64 R2, c[0x0][0x390] ;  /* 0x0000e400ff028b82 */ /* 0x000e620000000a00 */
[----:B------:R-:W-:-:S05]  /*0180*/  @!P0 IMAD R0, R7, UR12, R6 ;  /* 0x0000000c07008c24 */ /* 0x000fca000f8e0206 */
[----:B-1----:R-:W-:-:S04]  /*0190*/  @!P0 IADD3 R2, P1, PT, R0, R2, RZ ;  /* 0x0000000200028210 */ /* 0x002fc80007f3e0ff */
[----:B------:R-:W-:-:S05]  /*01a0*/  @!P0 LEA.HI.X.SX32 R3, R0, R3, 0x1, P1 ;  /* 0x0000000300038211 */ /* 0x000fca00008f0eff */
[----:B0-----:R0:W-:Y:S01]  /*01b0*/  @!P0 STG.E.U8 desc[UR8][R2.64], RZ ;  /* 0x000000ff02008986 */ /* 0x0011e2000c101108 */
[----:B------:R-:W-:Y:S05]  /*01c0*/  @!P0 EXIT ;  /* 0x000000000000894d */ /* 0x000fea0003800000 */
[----:B------:R-:W-:-:S04]  /*01d0*/  ISETP.GE.AND P0, PT, R7, UR13, PT ;  /* 0x0000000d07007c0c */ /* 0x000fc8000bf06270 */
[----:B------:R-:W-:-:S13]  /*01e0*/  ISETP.GE.OR P0, PT, R6, UR12, P0 ;  /* 0x0000000c06007c0c */ /* 0x000fda0008706670 */
[----:B------:R-:W-:Y:S05]  /*01f0*/  @P0 EXIT ;  /* 0x000000000000094d */ /* 0x000fea0003800000 */
[----:B------:R-:W1:Y:S01]  /*0200*/  LDCU UR4, c[0x0][0x3a4] ;  /* 0x00007480ff0477ac */ /* 0x000e620008000800 */
[----:B------:R-:W-:Y:S01]  /*0210*/  IMAD.MOV.U32 R8, RZ, RZ, RZ ;  /* 0x000000ffff087224 */ /* 0x000fe200078e00ff */
[----:B-1----:R-:W-:-:S09]  /*0220*/  UISETP.GE.AND UP0, UPT, UR6, UR4, UPT ;  /* 0x000000040600728c */ /* 0x002fd2000bf06270 */
[----:B------:R-:W-:Y:S05]  /*0230*/  BRA.U !UP0, `(.L_x_16) ;  /* 0x0000000908787547 */ /* 0x000fea000b800000 */
[----:B------:R-:W1:Y:S01]  /*0240*/  LDC.64 R14, c[0x0][0x3b8] ;  /* 0x0000ee00ff0e7b82 */ /* 0x000e620000000a00 */
[----:B------:R-:W2:Y:S01]  /*0250*/  LDCU UR6, c[0x0][0x3ac] ;  /* 0x00007580ff0677ac */ /* 0x000ea20008000800 */
[C---:B------:R-:W-:Y:S01]  /*0260*/  VIADD R9, R7.reuse, -UR10 ;  /* 0x8000000a07097c36 */ /* 0x040fe20008000000 */
[C---:B------:R-:W-:Y:S01]  /*0270*/  IADD3 R11, PT, PT, R6.reuse, -UR10, RZ ;  /* 0x8000000a060b7c10 */ /* 0x040fe2000fffe0ff */
[----:B------:R-:W-:Y:S01]  /*0280*/  VIADD R10, R7, UR10 ;  /* 0x0000000a070a7c36 */ /* 0x000fe20008000000 */
[----:B------:R-:W-:Y:S01]  /*0290*/  UIADD3 UR4, UPT, UPT, -UR4, URZ, URZ ;  /* 0x000000ff04047290 */ /* 0x000fe2000fffe1ff */
[----:B------:R-:W-:Y:S01]  /*02a0*/  VIADD R12, R6, UR10 ;  /* 0x0000000a060c7c36 */ /* 0x000fe20008000000 */
[----:B------:R-:W-:Y:S01]  /*02b0*/  ULEA UR5, -UR10, URZ, 0x1 ;  /* 0x000000ff0a057291 */ /* 0x000fe2000f8e09ff */
[----:B------:R-:W-:Y:S02]  /*02c0*/  IMAD.MOV.U32 R8, RZ, RZ, RZ ;  /* 0x000000ffff087224 */ /* 0x000fe400078e00ff */
[----:B--2---:R-:W-:-:S02]  /*02d0*/  IMAD.U32 R13, RZ, RZ, UR6 ;  /* 0x00000006ff0d7e24 */ /* 0x004fc4000f8e00ff */
[----:B-1----:R-:W-:Y:S01]  /*02e0*/  FMUL R15, R14, R15 ;  /* 0x0000000f0e0f7220 */ /* 0x002fe20000400000 */
[----:B------:R-:W-:-:S07]  /*02f0*/  MOV R14, UR4 ;  /* 0x00000004000e7c02 */ /* 0x000fce0008000f00 */
.L_x_27:
[----:B------:R-:W-:Y:S01]  /*0300*/  ISETP.GT.AND P0, PT, R9, R10, PT ;  /* 0x0000000a0900720c */ /* 0x000fe20003f04270 */
[----:B------:R-:W1:Y:S01]  /*0310*/  LDCU UR10, c[0x0][0x398] ;  /* 0x00007300ff0a77ac */ /* 0x000e620008000800 */
[----:B------:R-:W-:Y:S01]  /*0320*/  BSSY.RECONVERGENT B0, `(.L_x_17) ;  /* 0x0000078000007945 */ /* 0x000fe20003800200 */
[----:B------:R-:W-:Y:S01]  /*0330*/  IMAD.MOV.U32 R16, RZ, RZ, RZ ;  /* 0x000000ffff107224 */ /* 0x000fe200078e00ff */
[----:B------:R-:W2:Y:S01]  /*0340*/  LDCU.64 UR6, c[0x0][0x3b0] ;  /* 0x00007600ff0677ac */ /* 0x000ea20008000a00 */
[----:B------:R-:W3:Y:S08]  /*0350*/  LDCU.128 UR12, c[0x0][0x380] ;  /* 0x00007000ff0c77ac */ /* 0x000ef00008000c00 */
[----:B------:R-:W-:Y:S05]  /*0360*/  @P0 BRA `(.L_x_18) ;  /* 0x0000000400cc0947 */ /* 0x000fea0003800000 */
[----:B------:R-:W-:Y:S01]  /*0370*/  ISETP.GT.AND P1, PT, R11, R12, PT ;  /* 0x0000000c0b00720c */ /* 0x000fe20003f24270 */
[----:B------:R-:W-:Y:S02]  /*0380*/  IMAD.MOV.U32 R16, RZ, RZ, RZ ;  /* 0x000000ffff107224 */ /* 0x000fe400078e00ff */
[----:B------:R-:W-:-:S10]  /*0390*/  IMAD.MOV.U32 R0, RZ, RZ, R9 ;  /* 0x000000ffff007224 */ /* 0x000fd400078e0009 */
.L_x_24:
[----:B------:R-:W4:Y:S02]  /*03a0*/  LDCU UR4, c[0x0][0x39c] ;  /* 0x00007380ff0477ac */ /* 0x000f240008000800 */
[----:B----4-:R-:W-:-:S04]  /*03b0*/  ISETP.GE.AND P0, PT, R0, UR4, PT ;  /* 0x0000000400007c0c */ /* 0x010fc8000bf06270 */
[----:B------:R-:W-:-:S13]  /*03c0*/  ISETP.LT.OR P0, PT, R9, RZ, P0 ;  /* 0x000000ff0900720c */ /* 0x000fda0000701670 */
[----:B------:R-:W-:Y:S05]  /*03d0*/  @P0 BRA `(.L_x_18) ;  /* 0x0000000400b00947 */ /* 0x000fea0003800000 */
[----:B------:R-:W-:Y:S04]  /*03e0*/  BSSY.RECONVERGENT B1, `(.L_x_19) ;  /* 0x0000067000017945 */ /* 0x000fe80003800200 */
[----:B------:R-:W-:Y:S05]  /*03f0*/  @P1 BRA `(.L_x_20) ;  /* 0x0000000400941947 */ /* 0x000fea0003800000 */
[----:B------:R-:W4:Y:S01]  /*0400*/  LDCU UR4, c[0x0][0x398] ;  /* 0x00007300ff0477ac */ /* 0x000f220008000800 */
[----:B------:R-:W-:Y:S01]  /*0410*/  IADD3 R17, PT, PT, R11, R14, RZ ;  /* 0x0000000e0b117210 */ /* 0x000fe20007ffe0ff */
[----:B------:R-:W-:Y:S02]  /*0420*/  IMAD.U32 R20, RZ, RZ, UR5 ;  /* 0x00000005ff147e24 */ /* 0x000fe4000f8e00ff */
[----:B------:R-:W-:Y:S02]  /*0430*/  IMAD.MOV.U32 R18, RZ, RZ, R11 ;  /* 0x000000ffff127224 */ /* 0x000fe400078e000b */
[C---:B----4-:R-:W-:Y:S02]  /*0440*/  IMAD R21, R0.reuse, UR4, R17 ;  /* 0x0000000400157c24 */ /* 0x050fe4000f8e0211 */
[----:B------:R-:W-:-:S07]  /*0450*/  IMAD R22, R0, UR4, R11 ;  /* 0x0000000400167c24 */ /* 0x000fce000f8e020b */
.L_x_23:
[----:B0-----:R-:W-:Y:S02]  /*0460*/  LOP3.LUT R2, R17, R18, RZ, 0xfc, !PT ;  /* 0x0000001211027212 */ /* 0x001fe400078efcff */
[----:B------:R-:W-:Y:S02]  /*0470*/  VIMNMX R3, PT, PT, R18, R17, !PT ;  /* 0x0000001112037248 */ /* 0x000fe40007fe0100 */
[----:B------:R-:W-:-:S04]  /*0480*/  SHF.R.U32.HI R2, RZ, 0x1f, R2 ;  /* 0x0000001fff027819 */ /* 0x000fc80000011602 */
[----:B------:R-:W-:-:S04]  /*0490*/  ISETP.NE.U32.AND P0, PT, R2, 0x1, PT ;  /* 0x000000010200780c */ /* 0x000fc80003f05070 */
[----:B-1----:R-:W-:-:S13]  /*04a0*/  ISETP.GE.OR P0, PT, R3, UR10, !P0 ;  /* 0x0000000a03007c0c */ /* 0x002fda000c706670 */
[----:B------:R-:W-:Y:S05]  /*04b0*/  @P0 BRA `(.L_x_20) ;  /* 0x0000000400640947 */ /* 0x000fea0003800000 */
[C---:B---3--:R-:W-:Y:S02]  /*04c0*/  IADD3 R2, P0, PT, R22.reuse, UR12, RZ ;  /* 0x0000000c16027c10 */ /* 0x048fe4000ff1e0ff */
[C---:B------:R-:W-:Y:S02]  /*04d0*/  IADD3 R4, P2, PT, R21.reuse, UR14, RZ ;  /* 0x0000000e15047c10 */ /* 0x040fe4000ff5e0ff */
[----:B------:R-:W-:Y:S02]  /*04e0*/  LEA.HI.X.SX32 R3, R22, UR13, 0x1, P0 ;  /* 0x0000000d16037c11 */ /* 0x000fe400080f0eff */
[----:B------:R-:W-:-:S03]  /*04f0*/  LEA.HI.X.SX32 R5, R21, UR15, 0x1, P2 ;  /* 0x0000000f15057c11 */ /* 0x000fc600090f0eff */
[----:B------:R-:W3:Y:S04]  /*0500*/  LDG.E.U8 R2, desc[UR8][R2.64] ;  /* 0x0000000802027981 */ /* 0x000ee8000c1e1100 */
[----:B------:R-:W4:Y:S01]  /*0510*/  LDG.E.U8 R4, desc[UR8][R4.64] ;  /* 0x0000000804047981 */ /* 0x000f22000c1e1100 */
[----:B------:R-:W-:Y:S01]  /*0520*/  BSSY.RECONVERGENT B2, `(.L_x_21) ;  /* 0x000004a000027945 */ /* 0x000fe20003800200 */
[----:B---3--:R-:W-:Y:S02]  /*0530*/  I2FP.F32.U32 R19, R2 ;  /* 0x0000000200137245 */ /* 0x008fe40000201000 */
[----:B----4-:R-:W-:-:S03]  /*0540*/  I2FP.F32.U32 R23, R4 ;  /* 0x0000000400177245 */ /* 0x010fc60000201000 */
[----:B--2---:R-:W-:Y:S02]  /*0550*/  FADD R19, R19, -UR6 ;  /* 0x8000000613137e21 */ /* 0x004fe40008000000 */
[----:B------:R-:W-:Y:S01]  /*0560*/  FADD R24, -R23, UR7 ;  /* 0x0000000717187e21 */ /* 0x000fe20008000100 */
[----:B------:R-:W-:-:S03]  /*0570*/  HFMA2 R23, -RZ, RZ, 1.875, 0 ;  /* 0x3f800000ff177431 */ /* 0x000fc600000001ff */
[----:B------:R-:W-:-:S05]  /*0580*/  FADD R19, R19, R24 ;  /* 0x0000001813137221 */ /* 0x000fca0000000000 */
[----:B------:R-:W-:-:S13]  /*0590*/  FSETP.NEU.AND P0, PT, R19, 1, PT ;  /* 0x3f8000001300780b */ /* 0x000fda0003f0d000 */
[----:B------:R-:W-:Y:S05]  /*05a0*/  @!P0 BRA `(.L_x_22) ;  /* 0x0000000400048947 */ /* 0x000fea0003800000 */
[----:B------:R-:W-:-:S13]  /*05b0*/  FSETP.NAN.AND P0, PT, |R19|, |R19|, PT ;  /* 0x400000131300720b */ /* 0x000fda0003f08200 */
[----:B------:R-:W-:Y:S01]  /*05c0*/  @P0 FADD R23, R19, 2 ;  /* 0x4000000013170421 */ /* 0x000fe20000000000 */
[----:B------:R-:W-:Y:S06]  /*05d0*/  @P0 BRA `(.L_x_22) ;  /* 0x0000000000f80947 */ /* 0x000fec0003800000 */
[C---:B------:R-:W-:Y:S01]  /*05e0*/  FMUL R2, |R19|.reuse, 16777216 ;  /* 0x4b80000013027820 */ /* 0x040fe20000400200 */
[C---:B------:R-:W-:Y:S02]  /*05f0*/  FSETP.GEU.AND P0, PT, |R19|.reuse, 1.175494350822287508e-38, PT ;  /* 0x008000001300780b */ /* 0x040fe40003f0e200 */
[----:B------:R-:W-:Y:S02]  /*0600*/  MOV R26, 0x3a2c32e4 ;  /* 0x3a2c32e4001a7802 */ /* 0x000fe40000000f00 */
[----:B------:R-:W-:Y:S02]  /*0610*/  FSEL R2, R2, |R19|, !P0 ;  /* 0x4000001302027208 */ /* 0x000fe40004000000 */
[----:B------:R-:W-:Y:S02]  /*0620*/  FSEL R24, RZ, -24, P0 ;  /* 0xc1c00000ff187808 */ /* 0x000fe40000000000 */
[----:B------:R-:W-:Y:S01]  /*0630*/  FSETP.NEU.AND P0, PT, |R19|, +INF , PT ;  /* 0x7f8000001300780b */ /* 0x000fe20003f0d200 */
[----:B------:R-:W-:-:S03]  /*0640*/  VIADD R3, R2, 0xc0cafb0d ;  /* 0xc0cafb0d02037836 */ /* 0x000fc60000000000 */
[----:B------:R-:W-:Y:S02]  /*0650*/  FSETP.NEU.AND P0, PT, R19, RZ, P0 ;  /* 0x000000ff1300720b */ /* 0x000fe4000070d000 */
[----:B------:R-:W-:-:S05]  /*0660*/  LOP3.LUT R5, R3, 0xff800000, RZ, 0xc0, !PT ;  /* 0xff80000003057812 */ /* 0x000fca00078ec0ff */
[----:B------:R-:W-:Y:S01]  /*0670*/  IMAD.IADD R4, R2, 0x1, -R5 ;  /* 0x0000000102047824 */ /* 0x000fe200078e0a05 */
[----:B------:R-:W-:-:S03]  /*0680*/  I2FP.F32.S32 R5, R5 ;  /* 0x0000000500057245 */ /* 0x000fc60000201400 */
[C---:B------:R-:W-:Y:S01]  /*0690*/  FADD R2, R4.reuse, 1 ;  /* 0x3f80000004027421 */ /* 0x040fe20000000000 */
[----:B------:R-:W-:Y:S01]  /*06a0*/  FADD R4, R4, -1 ;  /* 0xbf80000004047421 */ /* 0x000fe20000000000 */
[----:B------:R-:W-:Y:S01]  /*06b0*/  FFMA R24, R5, 1.1920928955078125e-07, R24 ;  /* 0x3400000005187823 */ /* 0x000fe20000000018 */
[----:B------:R-:W-:Y:S02]  /*06c0*/  @!P0 FADD R19, R19, R19 ;  /* 0x0000001313138221 */ /* 0x000fe40000000000 */
[----:B------:R-:W-:Y:S01]  /*06d0*/  FADD R3, R4, R4 ;  /* 0x0000000404037221 */ /* 0x000fe20000000000 */
[----:B------:R-:W0:Y:S03]  /*06e0*/  MUFU.RCP R2, R2 ;  /* 0x0000000200027308 */ /* 0x000e260000001000 */
[----:B0-----:R-:W-:-:S04]  /*06f0*/  FMUL R3, R2, R3 ;  /* 0x0000000302037220 */ /* 0x001fc80000400000 */
[----:B------:R-:W-:Y:S01]  /*0700*/  FADD R23, R4, -R3 ;  /* 0x8000000304177221 */ /* 0x000fe20000000000 */
[----:B------:R-:W-:-:S03]  /*0710*/  FMUL R5, R3, R3 ;  /* 0x0000000303057220 */ /* 0x000fc60000400000 */
[----:B------:R-:W-:Y:S01]  /*0720*/  FADD R23, R23, R23 ;  /* 0x0000001717177221 */ /* 0x000fe20000000000 */
[----:B------:R-:W-:-:S03]  /*0730*/  FFMA R26, R5, R26, 0.0032181653659790754318 ;  /* 0x3b52e7db051a7423 */ /* 0x000fc6000000001a */
[----:B------:R-:W-:Y:S01]  /*0740*/  FFMA R23, R4, -R3, R23 ;  /* 0x8000000304177223 */ /* 0x000fe20000000017 */
[----:B------:R-:W-:Y:S01]  /*0750*/  FFMA R4, R3, 1.4426950216293334961, R24 ;  /* 0x3fb8aa3b03047823 */ /* 0x000fe20000000018 */
[C---:B------:R-:W-:Y:S02]  /*0760*/  FFMA R26, R5.reuse, R26, 0.018033718690276145935 ;  /* 0x3c93bb73051a7423 */ /* 0x040fe4000000001a */
[----:B------:R-:W-:Y:S01]  /*0770*/  FMUL R2, R2, R23 ;  /* 0x0000001702027220 */ /* 0x000fe20000400000 */
[----:B------:R-:W-:Y:S01]  /*0780*/  FADD R24, R24, -R4 ;  /* 0x8000000418187221 */ /* 0x000fe20000000000 */
[----:B------:R-:W-:-:S03]  /*0790*/  FFMA R26, R5, R26, 0.12022458761930465698 ;  /* 0x3df6384f051a7423 */ /* 0x000fc6000000001a */
[----:B------:R-:W-:Y:S01]  /*07a0*/  FFMA R23, R3, 1.4426950216293334961, R24 ;  /* 0x3fb8aa3b03177823 */ /* 0x000fe20000000018 */
[----:B------:R-:W-:-:S03]  /*07b0*/  FMUL R26, R5, R26 ;  /* 0x0000001a051a7220 */ /* 0x000fc60000400000 */
[----:B------:R-:W-:Y:S01]  /*07c0*/  FFMA R24, R2, 1.4426950216293334961, R23 ;  /* 0x3fb8aa3b02187823 */ /* 0x000fe20000000017 */
[----:B------:R-:W-:-:S03]  /*07d0*/  FMUL R5, R26, 3 ;  /* 0x404000001a057820 */ /* 0x000fc60000400000 */
[----:B------:R-:W-:-:S04]  /*07e0*/  FFMA R23, R3, 1.9251366722983220825e-08, R24 ;  /* 0x32a55e3403177823 */ /* 0x000fc80000000018 */
[----:B------:R-:W-:-:S04]  /*07f0*/  FFMA R5, R2, R5, R23 ;  /* 0x0000000502057223 */ /* 0x000fc80000000017 */
[----:B------:R-:W-:-:S04]  /*0800*/  FFMA R5, R3, R26, R5 ;  /* 0x0000001a03057223 */ /* 0x000fc80000000005 */
[----:B------:R-:W-:-:S04]  /*0810*/  FADD R23, R4, R5 ;  /* 0x0000000504177221 */ /* 0x000fc80000000000 */
[----:B------:R-:W-:Y:S01]  /*0820*/  FMUL R2, R23, 2 ;  /* 0x4000000017027820 */ /* 0x000fe20000400000 */
[----:B------:R-:W-:-:S03]  /*0830*/  FADD R4, -R4, R23 ;  /* 0x0000001704047221 */ /* 0x000fc60000000100 */
[----:B------:R-:W0:Y:S01]  /*0840*/  FRND R3, R2 ;  /* 0x0000000200037307 */ /* 0x000e220000201000 */
[----:B------:R-:W-:Y:S01]  /*0850*/  FADD R4, R5, -R4 ;  /* 0x8000000405047221 */ /* 0x000fe20000000000 */
[----:B------:R-:W-:Y:S01]  /*0860*/  FFMA R23, R23, 2, -R2 ;  /* 0x4000000017177823 */ /* 0x000fe20000000802 */
[----:B------:R-:W-:Y:S01]  /*0870*/  IMAD.MOV.U32 R5, RZ, RZ, 0x391fcb8e ;  /* 0x391fcb8eff057424 */ /* 0x000fe200078e00ff */
[----:B------:R-:W-:Y:S02]  /*0880*/  FSETP.GT.AND P3, PT, |R2|, 152, PT ;  /* 0x431800000200780b */ /* 0x000fe40003f64200 */
[----:B------:R-:W-:Y:S02]  /*0890*/  FFMA R23, R4, 2, R23 ;  /* 0x4000000004177823 */ /* 0x000fe40000000017 */
[----:B------:R-:W1:Y:S01]  /*08a0*/  F2I.NTZ R24, R2 ;  /* 0x0000000200187305 */ /* 0x000e620000203100 */
[----:B0-----:R-:W-:Y:S01]  /*08b0*/  FADD R4, R2, -R3 ;  /* 0x8000000302047221 */ /* 0x001fe20000000000 */
[----:B------:R-:W-:-:S03]  /*08c0*/  FSETP.GT.AND P2, PT, R3, RZ, PT ;  /* 0x000000ff0300720b */ /* 0x000fc60003f44000 */
[----:B------:R-:W-:Y:S01]  /*08d0*/  FADD R4, R4, R23 ;  /* 0x0000001704047221 */ /* 0x000fe20000000000 */
[----:B------:R-:W-:Y:S02]  /*08e0*/  SEL R3, RZ, 0x83000000, P2 ;  /* 0x83000000ff037807 */ /* 0x000fe40001000000 */
[----:B------:R-:W-:Y:S01]  /*08f0*/  FSETP.GEU.AND P2, PT, R2, RZ, PT ;  /* 0x000000ff0200720b */ /* 0x000fe20003f4e000 */
[----:B------:R-:W-:Y:S01]  /*0900*/  FFMA R5, R4, R5, 0.0013391353422775864601 ;  /* 0x3aaf85ed04057423 */ /* 0x000fe20000000005 */
[----:B-1----:R-:W-:-:S03]  /*0910*/  LEA R24, R24, -R3, 0x17 ;  /* 0x8000000318187211 */ /* 0x002fc600078eb8ff */
[----:B------:R-:W-:-:S04]  /*0920*/  FFMA R5, R4, R5, 0.0096188392490148544312 ;  /* 0x3c1d985604057423 */ /* 0x000fc80000000005 */
[----:B------:R-:W-:-:S04]  /*0930*/  FFMA R5, R4, R5, 0.055503588169813156128 ;  /* 0x3d6357bb04057423 */ /* 0x000fc80000000005 */
[----:B------:R-:W-:-:S04]  /*0940*/  FFMA R5, R4, R5, 0.24022644758224487305 ;  /* 0x3e75fdec04057423 */ /* 0x000fc80000000005 */
[----:B------:R-:W-:Y:S01]  /*0950*/  FFMA R23, R4, R5, 0.69314718246459960938 ;  /* 0x3f31721804177423 */ /* 0x000fe20000000005 */
[----:B------:R-:W-:-:S03]  /*0960*/  VIADD R5, R3, 0x7f000000 ;  /* 0x7f00000003057836 */ /* 0x000fc60000000000 */
[----:B------:R-:W-:Y:S01]  /*0970*/  FFMA R4, R4, R23, 1 ;  /* 0x3f80000004047423 */ /* 0x000fe20000000017 */
[----:B------:R-:W-:-:S03]  /*0980*/  FSEL R23, RZ, +INF , !P2 ;  /* 0x7f800000ff177808 */ /* 0x000fc60005000000 */
[----:B------:R-:W-:-:S04]  /*0990*/  FMUL R5, R5, R4 ;  /* 0x0000000405057220 */ /* 0x000fc80000400000 */
[----:B------:R-:W-:Y:S01]  /*09a0*/  @!P3 FMUL R23, R24, R5 ;  /* 0x000000051817b220 */ /* 0x000fe20000400000 */
[----:B------:R-:W-:-:S07]  /*09b0*/  @!P0 LOP3.LUT R23, R19, 0x7fffffff, RZ, 0xc0, !PT ;  /* 0x7fffffff13178812 */ /* 0x000fce00078ec0ff */
.L_x_22:
[----:B------:R-:W-:Y:S05]  /*09c0*/  BSYNC.RECONVERGENT B2 ;  /* 0x0000000000027941 */ /* 0x000fea0003800200 */
.L_x_21:
[----:B------:R-:W-:Y:S02]  /*09d0*/  VIADD R20, R20, 0x1 ;  /* 0x0000000114147836 */ /* 0x000fe40000000000 */
[----:B------:R-:W-:Y:S01]  /*09e0*/  FADD R16, R16, R23 ;  /* 0x0000001710107221 */ /* 0x000fe20000000000 */
[----:B------:R-:W-:Y:S01]  /*09f0*/  VIADD R18, R18, 0x1 ;  /* 0x0000000112127836 */ /* 0x000fe20000000000 */
[----:B------:R-:W-:Y:S01]  /*0a00*/  IADD3 R21, PT, PT, R21, 0x1, RZ ;  /* 0x0000000115157810 */ /* 0x000fe20007ffe0ff */
[----:B------:R-:W-:Y:S01]  /*0a10*/  VIADD R17, R17, 0x1 ;  /* 0x0000000111117836 */ /* 0x000fe20000000000 */
[----:B------:R-:W-:Y:S01]  /*0a20*/  ISETP.NE.AND P0, PT, R20, 0x1, PT ;  /* 0x000000011400780c */ /* 0x000fe20003f05270 */
[----:B------:R-:W-:-:S12]  /*0a30*/  VIADD R22, R22, 0x1 ;  /* 0x0000000116167836 */ /* 0x000fd80000000000 */
[----:B------:R-:W-:Y:S05]  /*0a40*/  @P0 BRA `(.L_x_23) ;  /* 0xfffffff800840947 */ /* 0x000fea000383ffff */
.L_x_20:
[----:B-123--:R-:W-:Y:S05]  /*0a50*/  BSYNC.RECONVERGENT B1 ;  /* 0x0000000000017941 */ /* 0x00efea0003800200 */
.L_x_19:
[C---:B------:R-:W-:Y:S02]  /*0a60*/  ISETP.NE.AND P0, PT, R0.reuse, R10, PT ;  /* 0x0000000a0000720c */ /* 0x040fe40003f05270 */
[----:B0-----:R-:W-:-:S05]  /*0a70*/  IADD3 R2, PT, PT, R0, 0x1, RZ ;  /* 0x0000000100027810 */ /* 0x001fca0007ffe0ff */
[----:B------:R-:W-:-:S06]  /*0a80*/  IMAD.MOV.U32 R0, RZ, RZ, R2 ;  /* 0x000000ffff007224 */ /* 0x000fcc00078e0002 */
[----:B------:R-:W-:Y:S05]  /*0a90*/  @P0 BRA `(.L_x_24) ;  /* 0xfffffff800400947 */ /* 0x000fea000383ffff */
.L_x_18:
[----:B-123--:R-:W-:Y:S05]  /*0aa0*/  BSYNC.RECONVERGENT B0 ;  /* 0x0000000000007941 */ /* 0x00efea0003800200 */
.L_x_17:
[----:B------:R-:W0:Y:S01]  /*0ab0*/  MUFU.RCP R0, R15 ;  /* 0x0000000f00007308 */ /* 0x000e220000001000 */
[----:B------:R-:W-:Y:S07]  /*0ac0*/  BSSY.RECONVERGENT B0, `(.L_x_25) ;  /* 0x000000c000007945 */ /* 0x000fee0003800200 */
[----:B------:R-:W1:Y:S01]  /*0ad0*/  FCHK P0, R16, R15 ;  /* 0x0000000f10007302 */ /* 0x000e620000000000 */
[----:B0-----:R-:W-:-:S04]  /*0ae0*/  FFMA R3, -R15, R0, 1 ;  /* 0x3f8000000f037423 */ /* 0x001fc80000000100 */
[----:B------:R-:W-:-:S04]  /*0af0*/  FFMA R0, R0, R3, R0 ;  /* 0x0000000300007223 */ /* 0x000fc80000000000 */
[----:B------:R-:W-:-:S04]  /*0b00*/  FFMA R3, R0, R16, RZ ;  /* 0x0000001000037223 */ /* 0x000fc800000000ff */
[----:B------:R-:W-:-:S04]  /*0b10*/  FFMA R2, -R15, R3, R16 ;  /* 0x000000030f027223 */ /* 0x000fc80000000110 */
[----:B------:R-:W-:Y:S01]  /*0b20*/  FFMA R0, R0, R2, R3 ;  /* 0x0000000200007223 */ /* 0x000fe20000000003 */
[----:B-1----:R-:W-:Y:S06]  /*0b30*/  @!P0 BRA `(.L_x_26) ;  /* 0x0000000000108947 */ /* 0x002fec0003800000 */
[----:B------:R-:W-:Y:S01]  /*0b40*/  IMAD.MOV.U32 R0, RZ, RZ, R16 ;  /* 0x000000ffff007224 */ /* 0x000fe200078e0010 */
[----:B------:R-:W-:Y:S02]  /*0b50*/  MOV R3, R15 ;  /* 0x0000000f00037202 */ /* 0x000fe40000000f00 */
[----:B------:R-:W-:-:S07]  /*0b60*/  MOV R2, 0xb80 ;  /* 0x00000b8000027802 */ /* 0x000fce0000000f00 */
[----:B------:R-:W-:Y:S05]  /*0b70*/  CALL.REL.NOINC `($__internal_1_$__cuda_sm3x_div_rn_noftz_f32_slowpath) ;  /* 0x0000000000947944 */ /* 0x000fea0003c00000 */
.L_x_26:
[----:B------:R-:W-:Y:S05]  /*0b80*/  BSYNC.RECONVERGENT B0 ;  /* 0x0000000000007941 */ /* 0x000fea0003800200 */
.L_x_25:
[----:B------:R-:W0:Y:S01]  /*0b90*/  LDCU UR6, c[0x0][0x3a8] ;  /* 0x00007500ff0677ac */ /* 0x000e220008000800 */
[----:B------:R-:W-:Y:S01]  /*0ba0*/  FSETP.GEU.AND P0, PT, R0, R13, PT ;  /* 0x0000000d0000720b */ /* 0x000fe20003f0e000 */
[----:B------:R-:W-:-:S03]  /*0bb0*/  VIADD R2, R14, 0xffffffff ;  /* 0xffffffff0e027836 */ /* 0x000fc60000000000 */
[----:B------:R-:W-:Y:S02]  /*0bc0*/  SEL R8, R14, R8, !P0 ;  /* 0x000000080e087207 */ /* 0x000fe40004000000 */
[----:B------:R-:W-:Y:S01]  /*0bd0*/  FSEL R13, R0, R13, !P0 ;  /* 0x0000000d000d7208 */ /* 0x000fe20004000000 */
[----:B0-----:R-:W-:-:S06]  /*0be0*/  UIADD3 UR4, UPT, UPT, -UR6, URZ, URZ ;  /* 0x000000ff06047290 */ /* 0x001fcc000fffe1ff */
[----:B------:R-:W-:Y:S01]  /*0bf0*/  ISETP.GT.AND P1, PT, R14, UR4, PT ;  /* 0x000000040e007c0c */ /* 0x000fe2000bf24270 */
[----:B------:R-:W-:-:S12]  /*0c00*/  IMAD.MOV.U32 R14, RZ, RZ, R2 ;  /* 0x000000ffff0e7224 */ /* 0x000fd800078e0002 */
[----:B------:R-:W-:Y:S05]  /*0c10*/  @P1 BRA `(.L_x_27) ;  /* 0xfffffff400b81947 */ /* 0x000fea000383ffff */
.L_x_16:
[----:B------:R-:W1:Y:S01]  /*0c20*/  LDCU UR5, c[0x0][0x3a4] ;  /* 0x00007480ff0577ac */ /* 0x000e620008000800 */
[----:B------:R-:W-:Y:S01]  /*0c30*/  BSSY.RECONVERGENT B0, `(.L_x_28) ;  /* 0x0000010000007945 */ /* 0x000fe20003800200 */
[----:B-1----:R-:W-:Y:S02]  /*0c40*/  UIADD3 UR4, UPT, UPT, UR6, -UR5, URZ ;  /* 0x8000000506047290 */ /* 0x002fe4000fffe0ff */
[----:B------:R-:W-:-:S04]  /*0c50*/  IADD3 R0, PT, PT, RZ, -UR5, -R8 ;  /* 0x80000005ff007c10 */ /* 0x000fc8000fffe808 */
[----:B------:R-:W-:Y:S02]  /*0c60*/  I2FP.F32.S32 R0, R0 ;  /* 0x0000000000007245 */ /* 0x000fe40000201400 */
[----:B0-----:R-:W-:-:S04]  /*0c70*/  I2FP.F32.S32 R3, UR4 ;  /* 0x0000000400037c45 */ /* 0x001fc80008201400 */
[----:B------:R-:W0:Y:S08]  /*0c80*/  MUFU.RCP R2, R3 ;  /* 0x0000000300027308 */ /* 0x000e300000001000 */
[----:B------:R-:W1:Y:S01]  /*0c90*/  FCHK P0, R0, R3 ;  /* 0x0000000300007302 */ /* 0x000e620000000000 */
[----:B0-----:R-:W-:-:S04]  /*0ca0*/  FFMA R5, -R3, R2, 1 ;  /* 0x3f80000003057423 */ /* 0x001fc80000000102 */
[----:B------:R-:W-:-:S04]  /*0cb0*/  FFMA R5, R2, R5, R2 ;  /* 0x0000000502057223 */ /* 0x000fc80000000002 */
[----:B------:R-:W-:-:S04]  /*0cc0*/  FFMA R2, R0, R5, RZ ;  /* 0x0000000500027223 */ /* 0x000fc800000000ff */
[----:B------:R-:W-:-:S04]  /*0cd0*/  FFMA R4, -R3, R2, R0 ;  /* 0x0000000203047223 */ /* 0x000fc80000000100 */
[----:B------:R-:W-:Y:S01]  /*0ce0*/  FFMA R2, R5, R4, R2 ;  /* 0x0000000405027223 */ /* 0x000fe20000000002 */
[----:B-1----:R-:W-:Y:S06]  /*0cf0*/  @!P0 BRA `(.L_x_29) ;  /* 0x00000000000c8947 */ /* 0x002fec0003800000 */
[----:B------:R-:W-:-:S07]  /*0d00*/  MOV R2, 0xd20 ;  /* 0x00000d2000027802 */ /* 0x000fce0000000f00 */
[----:B------:R-:W-:Y:S05]  /*0d10*/  CALL.REL.NOINC `($__internal_1_$__cuda_sm3x_div_rn_noftz_f32_slowpath) ;  /* 0x00000000002c7944 */ /* 0x000fea0003c00000 */
[----:B------:R-:W-:-:S07]  /*0d20*/  MOV R2, R0 ;  /* 0x0000000000027202 */ /* 0x000fce0000000f00 */
.L_x_29:
[----:B------:R-:W-:Y:S05]  /*0d30*/  BSYNC.RECONVERGENT B0 ;  /* 0x0000000000007941 */ /* 0x000fea0003800200 */
.L_x_28:
[----:B------:R-:W0:Y:S01]  /*0d40*/  LDCU UR4, c[0x0][0x398] ;  /* 0x00007300ff0477ac */ /* 0x000e220008000800 */
[----:B------:R-:W-:Y:S01]  /*0d50*/  FMUL R0, R2, 255 ;  /* 0x437f000002007820 */ /* 0x000fe20000400000 */
[----:B------:R-:W1:Y:S03]  /*0d60*/  LDCU.64 UR6, c[0x0][0x390] ;  /* 0x00007200ff0677ac */ /* 0x000e660008000a00 */
[----:B------:R-:W2:Y:S01]  /*0d70*/  F2I.U32.TRUNC.NTZ R5, R0 ;  /* 0x0000000000057305 */ /* 0x000ea2000020f000 */
[----:B0-----:R-:W-:-:S05]  /*0d80*/  IMAD R6, R7, UR4, R6 ;  /* 0x0000000407067c24 */ /* 0x001fca000f8e0206 */
[----:B-1----:R-:W-:-:S04]  /*0d90*/  IADD3 R2, P0, PT, R6, UR6, RZ ;  /* 0x0000000606027c10 */ /* 0x002fc8000ff1e0ff */
[----:B------:R-:W-:-:S05]  /*0da0*/  LEA.HI.X.SX32 R3, R6, UR7, 0x1, P0 ;  /* 0x0000000706037c11 */ /* 0x000fca00080f0eff */
[----:B--2---:R-:W-:Y:S01]  /*0db0*/  STG.E.U8 desc[UR8][R2.64], R5 ;  /* 0x0000000502007986 */ /* 0x004fe2000c101108 */
[----:B------:R-:W-:Y:S05]  /*0dc0*/  EXIT ;  /* 0x000000000000794d */ /* 0x000fea0003800000 */
        .weak           $__internal_1_$__cuda_sm3x_div_rn_noftz_f32_slowpath
        .type           $__internal_1_$__cuda_sm3x_div_rn_noftz_f32_slowpath,@function
        .size           $__internal_1_$__cuda_sm3x_div_rn_noftz_f32_slowpath,(.L_x_180 - $__internal_1_$__cuda_sm3x_div_rn_noftz_f32_slowpath)
$__internal_1_$__cuda_sm3x_div_rn_noftz_f32_slowpath:
        /* <DEDUP_REMOVED lines=9> */
[----:B------:R-:W-:Y:S01]  /*0e60*/  @!P0 MOV R4, RZ ;  /* 0x000000ff00048202 */ /* 0x000fe20000000f00 */
        /* <DEDUP_REMOVED lines=22> */
[----:B------:R-:W-:-:S03]  /*0fd0*/  @!P1 FFMA R3, R3, 1.84467440737095516160e+19, RZ ;  /* 0x5f80000003039823 */ /* 0x000fc600000000ff */
[----:B------:R-:W-:-:S07]  /*0fe0*/  @!P1 IADD3 R4, PT, PT, R4, 0x40, RZ ;  /* 0x0000004004049810 */ /* 0x000fce0007ffe0ff */
.L_x_31:
[----:B------:R-:W-:Y:S01]  /*0ff0*/  LEA R16, R5, 0xc0800000, 0x17 ;  /* 0xc080000005107811 */ /* 0x000fe200078eb8ff */
[----:B------:R-:W-:Y:S04]  /*1000*/  BSSY.RECONVERGENT B2, `(.L_x_36) ;  /* 0x0000036000027945 */ /* 0x000fe80003800200 */
[----:B------:R-:W-:Y:S02]  /*1010*/  IMAD.IADD R17, R3, 0x1, -R16 ;  /* 0x0000000103117824 */ /* 0x000fe400078e0a10 */
[----:B------:R-:W-:Y:S02]  /*1020*/  VIADD R16, R18, 0xffffff81 ;  /* 0xffffff8112107836 */ /* 0x000fe40000000000 */
[----:B------:R0:W1:Y:S01]  /*1030*/  MUFU.RCP R3, R17 ;  /* 0x0000001100037308 */ /* 0x0000620000001000 */
[----:B------:R-:W-:Y:S01]  /*1040*/  FADD.FTZ R19, -R17, -RZ ;  /* 0x800000ff11137221 */ /* 0x000fe20000010100 */
[C---:B------:R-:W-:Y:S01]  /*1050*/  IMAD R0, R16.reuse, -0x800000, R0 ;  /* 0xff80000010007824 */ /* 0x040fe200078e0200 */
[----:B0-----:R-:W-:-:S04]  /*1060*/  IADD3 R17, PT, PT, R16, 0x7f, -R5 ;  /* 0x0000007f10117810 */ /* 0x001fc80007ffe805 */
[----:B------:R-:W-:Y:S01]  /*1070*/  IADD3 R17, PT, PT, R17, R4, RZ ;  /* 0x0000000411117210 */ /* 0x000fe20007ffe0ff */
        /* <DEDUP_REMOVED lines=20> */
[CC--:B------:R-:W-:Y:S01]  /*11c0*/  FFMA.RZ R4, R3.reuse, R19.reuse, R20 ;  /* 0x0000001303047223 */ /* 0x0c0fe2000000c014 */
[C---:B------:R-:W-:Y:S01]  /*11d0*/  IADD3 R16, PT, PT, R18.reuse, 0x20, RZ ;  /* 0x0000002012107810 */ /* 0x040fe20007ffe0ff */
[----:B------:R-:W-:Y:S01]  /*11e0*/  IMAD.MOV R17, RZ, RZ, -R18 ;  /* 0x000000ffff117224 */ /* 0x000fe200078e0a12 */
[----:B------:R-:W-:Y:S02]  /*11f0*/  ISETP.NE.AND P2, PT, R18, RZ, PT ;  /* 0x000000ff1200720c */ /* 0x000fe40003f45270 */
[----:B------:R-:W-:Y:S01]  /*1200*/  LOP3.LUT R5, R4, 0x7fffff, RZ, 0xc0, !PT ;  /* 0x007fffff04057812 */ /* 0x000fe200078ec0ff */
[CCC-:B------:R-:W-:Y:S01]  /*1210*/  FFMA.RP R4, R3.reuse, R19.reuse, R20.reuse ;  /* 0x0000001303047223 */ /* 0x1c0fe20000008014 */
[----:B------:R-:W-:Y:S01]  /*1220*/  FFMA.RM R3, R3, R19, R20 ;  /* 0x0000001303037223 */ /* 0x000fe20000004014 */
[----:B------:R-:W-:Y:S02]  /*1230*/  ISETP.NE.AND P1, PT, R18, RZ, PT ;  /* 0x000000ff1200720c */ /* 0x000fe40003f25270 */
[----:B------:R-:W-:-:S02]  /*1240*/  LOP3.LUT R5, R5, 0x800000, RZ, 0xfc, !PT ;  /* 0x0080000005057812 */ /* 0x000fc400078efcff */
[----:B------:R-:W-:Y:S02]  /*1250*/  FSETP.NEU.FTZ.AND P0, PT, R4, R3, PT ;  /* 0x000000030400720b */ /* 0x000fe40003f1d000 */
[----:B------:R-:W-:Y:S02]  /*1260*/  SHF.L.U32 R16, R5, R16, RZ ;  /* 0x0000001005107219 */ /* 0x000fe400000006ff */
[----:B------:R-:W-:Y:S02]  /*1270*/  SEL R4, R17, RZ, P2 ;  /* 0x000000ff11047207 */ /* 0x000fe40001000000 */
[----:B------:R-:W-:Y:S02]  /*1280*/  ISETP.NE.AND P1, PT, R16, RZ, P1 ;  /* 0x000000ff1000720c */ /* 0x000fe40000f25270 */
[----:B------:R-:W-:Y:S02]  /*1290*/  SHF.R.U32.HI R4, RZ, R4, R5 ;  /* 0x00000004ff047219 */ /* 0x000fe40000011605 */
[----:B------:R-:W-:-:S02]  /*12a0*/  PLOP3.LUT P0, PT, P0, P1, PT, 0xf8, 0x8f ;  /* 0x00000000008f781c */ /* 0x000fc40000703f70 */
[----:B------:R-:W-:Y:S02]  /*12b0*/  SHF.R.U32.HI R16, RZ, 0x1, R4 ;  /* 0x00000001ff107819 */ /* 0x000fe40000011604 */
[----:B------:R-:W-:-:S04]  /*12c0*/  SEL R3, RZ, 0x1, !P0 ;  /* 0x00000001ff037807 */ /* 0x000fc80004000000 */
[----:B------:R-:W-:-:S04]  /*12d0*/  LOP3.LUT R3, R3, 0x1, R16, 0xf8, !PT ;  /* 0x0000000103037812 */ /* 0x000fc800078ef810 */
[----:B------:R-:W-:-:S05]  /*12e0*/  LOP3.LUT R3, R3, R4, RZ, 0xc0, !PT ;  /* 0x0000000403037212 */ /* 0x000fca00078ec0ff */
[----:B------:R-:W-:-:S05]  /*12f0*/  IMAD.IADD R3, R16, 0x1, R3 ;  /* 0x0000000110037824 */ /* 0x000fca00078e0203 */
[----:B------:R-:W-:Y:S01]  /*1300*/  LOP3.LUT R0, R3, R0, RZ, 0xfc, !PT ;  /* 0x0000000003007212 */ /* 0x000fe200078efcff */
[----:B------:R-:W-:Y:S06]  /*1310*/  BRA `(.L_x_39) ;  /* 0x0000000000107947 */ /* 0x000fec0003800000 */
.L_x_38:
[----:B------:R-:W-:-:S04]  /*1320*/  LOP3.LUT R0, R0, 0x80000000, RZ, 0xc0, !PT ;  /* 0x8000000000007812 */ /* 0x000fc800078ec0ff */
[----:B------:R-:W-:Y:S01]  /*1330*/  LOP3.LUT R0, R0, 0x7f800000, RZ, 0xfc, !PT ;  /* 0x7f80000000007812 */ /* 0x000fe200078efcff */
[----:B------:R-:W-:Y:S06]  /*1340*/  BRA `(.L_x_39) ;  /* 0x0000000000047947 */ /* 0x000fec0003800000 */
.L_x_37:
[----:B------:R-:W-:-:S07]  /*1350*/  LEA R0, R17, R0, 0x17 ;  /* 0x0000000011007211 */ /* 0x000fce00078eb8ff */
.L_x_39:
[----:B------:R-:W-:Y:S05]  /*1360*/  BSYNC.RECONVERGENT B2 ;  /* 0x0000000000027941 */ /* 0x000fea0003800200 */
.L_x_36:
[----:B------:R-:W-:Y:S05]  /*1370*/  BRA `(.L_x_40) ;  /* 0x0000000000207947 */ /* 0x000fea0003800000 */
.L_x_35:
[----:B------:R-:W-:-:S04]  /*1380*/  LOP3.LUT R0, R3, 0x80000000, R0, 0x48, !PT ;  /* 0x8000000003007812 */ /* 0x000fc800078e4800 */
[----:B------:R-:W-:Y:S01]  /*1390*/  LOP3.LUT R0, R0, 0x7f800000, RZ, 0xfc, !PT ;  /* 0x7f80000000007812 */ /* 0x000fe200078efcff */
[----:B------:R-:W-:Y:S06]  /*13a0*/  BRA `(.L_x_40) ;  /* 0x0000000000147947 */ /* 0x000fec0003800000 */
.L_x_34:
[----:B------:R-:W-:Y:S01]  /*13b0*/  LOP3.LUT R0, R3, 0x80000000, R0, 0x48, !PT ;  /* 0x8000000003007812 */ /* 0x000fe200078e4800 */
[----:B------:R-:W-:Y:S06]  /*13c0*/  BRA `(.L_x_40) ;  /* 0x00000000000c7947 */ /* 0x000fec0003800000 */
.L_x_33:
[----:B------:R-:W0:Y:S01]  /*13d0*/  MUFU.RSQ R0, -QNAN ;  /* 0xffc0000000007908 */ /* 0x000e220000001400 */
[----:B------:R-:W-:Y:S05]  /*13e0*/  BRA `(.L_x_40) ;  /* 0x0000000000047947 */ /* 0x000fea0003800000 */
.L_x_32:
[----:B------:R-:W-:-:S07]  /*13f0*/  FADD.FTZ R0, R0, R3 ;  /* 0x0000000300007221 */ /* 0x000fce0000010000 */
.L_x_40:
[----:B------:R-:W-:Y:S05]  /*1400*/  BSYNC.RECONVERGENT B1 ;  /* 0x0000000000017941 */ /* 0x000fea0003800200 */
.L_x_30:
[----:B------:R-:W-:-:S04]  /*1410*/  IMAD.MOV.U32 R3, RZ, RZ, 0x0 ;  /* 0x00000000ff037424 */ /* 0x000fc800078e00ff */
[----:B0-----:R-:W-:Y:S05]  /*1420*/  RET.REL.NODEC R2 `(_Z14normalized_ssdPhS_S_iiiiifffff) ;  /* 0xffffffe802f47950 */ /* 0x001fea0003c3ffff */
.L_x_41:
        /* <DEDUP_REMOVED lines=13> */
.L_x_180:


//--------------------- .text._Z12global_zmnccPhS_S_iiiiifffff --------------------------
	.section	.text._Z12global_zmnccPhS_S_iiiiifffff,"ax",@progbits
	.align	128
        .global         _Z12global_zmnccPhS_S_iiiiifffff
        .type           _Z12global_zmnccPhS_S_iiiiifffff,@function
        .size           _Z12global_zmnccPhS_S_iiiiifffff,(.L_x_181 - _Z12global_zmnccPhS_S_iiiiifffff)
        .other          _Z12global_zmnccPhS_S_iiiiifffff,@"STO_CUDA_ENTRY STV_DEFAULT"
_Z12global_zmnccPhS_S_iiiiifffff:
.text._Z12global_zmnccPhS_S_iiiiifffff:
        /* <DEDUP_REMOVED lines=36> */
[----:B0-----:R-:W0:Y:S01]  /*0240*/  LDC.64 R6, c[0x0][0x3b8] ;  /* 0x0000ee00ff067b82 */ /* 0x001e220000000a00 */
[----:B------:R-:W1:Y:S01]  /*0250*/  LDCU UR5, c[0x0][0x3ac] ;  /* 0x00007580ff0577ac */ /* 0x000e620008000800 */
[C---:B------:R-:W-:Y:S02]  /*0260*/  VIADD R13, R5.reuse, -UR10 ;  /* 0x8000000a050d7c36 */ /* 0x040fe40008000000 */
[----:B------:R-:W-:Y:S01]  /*0270*/  VIADD R12, R5, UR10 ;  /* 0x0000000a050c7c36 */ /* 0x000fe20008000000 */
[----:B------:R-:W-:Y:S01]  /*0280*/  UIADD3 UR4, UPT, UPT, -UR4, URZ, URZ ;  /* 0x000000ff04047290 */ /* 0x000fe2000fffe1ff */
[----:B------:R-:W-:Y:S02]  /*0290*/  VIADD R11, R2, -UR10 ;  /* 0x8000000a020b7c36 */ /* 0x000fe40008000000 */
[----:B------:R-:W-:-:S03]  /*02a0*/  IMAD.MOV.U32 R15, RZ, RZ, RZ ;  /* 0x000000ffff0f7224 */ /* 0x000fc600078e00ff */
[----:B------:R-:W-:Y:S02]  /*02b0*/  IMAD.U32 R4, RZ, RZ, UR4 ;  /* 0x00000004ff047e24 */ /* 0x000fe4000f8e00ff */
[----:B-1----:R-:W-:Y:S02]  /*02c0*/  IMAD.U32 R10, RZ, RZ, UR5 ;  /* 0x00000005ff0a7e24 */ /* 0x002fe4000f8e00ff */
[----:B0-----:R-:W-:-:S07]  /*02d0*/  FMUL R3, R6, R7 ;  /* 0x0000000706037220 */ /* 0x001fce0000400000 */
.L_x_51:
[----:B------:R-:W-:Y:S01]  /*02e0*/  ISETP.GT.AND P0, PT, R13, R12, PT ;  /* 0x0000000c0d00720c */ /* 0x000fe20003f04270 */
[----:B------:R-:W0:Y:S01]  /*02f0*/  LDCU UR13, c[0x0][0x398] ;  /* 0x00007300ff0d77ac */ /* 0x000e220008000800 */
[----:B------:R-:W-:Y:S01]  /*0300*/  BSSY.RECONVERGENT B0, `(.L_x_43) ;  /* 0x0000033000007945 */ /* 0x000fe20003800200 */
[----:B------:R-:W-:Y:S01]  /*0310*/  IMAD.MOV.U32 R14, RZ, RZ, RZ ;  /* 0x000000ffff0e7224 */ /* 0x000fe200078e00ff */
[----:B------:R-:W1:Y:S01]  /*0320*/  LDCU.64 UR10, c[0x0][0x3b0] ;  /* 0x00007600ff0a77ac */ /* 0x000e620008000a00 */
[----:B------:R-:W2:Y:S08]  /*0330*/  LDCU.128 UR4, c[0x0][0x380] ;  /* 0x00007000ff0477ac */ /* 0x000eb00008000c00 */
[----:B------:R-:W-:Y:S05]  /*0340*/  @P0 BRA `(.L_x_44) ;  /* 0x0000000000b80947 */ /* 0x000fea0003800000 */
[----:B------:R-:W-:Y:S02]  /*0350*/  IMAD.MOV.U32 R14, RZ, RZ, RZ ;  /* 0x000000ffff0e7224 */ /* 0x000fe400078e00ff */
[----:B------:R-:W-:-:S07]  /*0360*/  IMAD.MOV.U32 R0, RZ, RZ, R13 ;  /* 0x000000ffff007224 */ /* 0x000fce00078e000d */
.L_x_48:
[----:B------:R-:W3:Y:S02]  /*0370*/  LDCU UR12, c[0x0][0x39c] ;  /* 0x00007380ff0c77ac */ /* 0x000ee40008000800 */
[----:B---3--:R-:W-:-:S04]  /*0380*/  ISETP.GE.AND P0, PT, R0, UR12, PT ;  /* 0x0000000c00007c0c */ /* 0x008fc8000bf06270 */
[----:B------:R-:W-:-:S13]  /*0390*/  ISETP.LT.OR P0, PT, R13, RZ, P0 ;  /* 0x000000ff0d00720c */ /* 0x000fda0000701670 */
[----:B------:R-:W-:Y:S05]  /*03a0*/  @P0 BRA `(.L_x_44) ;  /* 0x0000000000a00947 */ /* 0x000fea0003800000 */
[----:B------:R-:W3:Y:S01]  /*03b0*/  LDC R7, c[0x0][0x3a0] ;  /* 0x0000e800ff077b82 */ /* 0x000ee20000000800 */
[----:B------:R-:W-:Y:S01]  /*03c0*/  BSSY.RECONVERGENT B1, `(.L_x_45) ;  /* 0x0000022000017945 */ /* 0x000fe20003800200 */
[----:B---3--:R-:W-:-:S05]  /*03d0*/  IMAD.IADD R6, R2, 0x1, R7 ;  /* 0x0000000102067824 */ /* 0x008fca00078e0207 */
[----:B------:R-:W-:-:S13]  /*03e0*/  ISETP.GT.AND P0, PT, R11, R6, PT ;  /* 0x000000060b00720c */ /* 0x000fda0003f04270 */
[----:B------:R-:W-:Y:S05]  /*03f0*/  @P0 BRA `(.L_x_46) ;  /* 0x0000000000780947 */ /* 0x000fea0003800000 */
[----:B------:R-:W3:Y:S01]  /*0400*/  LDCU UR12, c[0x0][0x398] ;  /* 0x00007300ff0c77ac */ /* 0x000ee20008000800 */
[----:B------:R-:W-:Y:S02]  /*0410*/  IMAD.IADD R17, R11, 0x1, R4 ;  /* 0x000000010b117824 */ /* 0x000fe400078e0204 */
[----:B------:R-:W-:Y:S02]  /*0420*/  IMAD.U32 R16, R7, -0x2, RZ ;  /* 0xfffffffe07107824 */ /* 0x000fe400078e00ff */
[----:B------:R-:W-:Y:S02]  /*0430*/  IMAD.MOV.U32 R20, RZ, RZ, R11 ;  /* 0x000000ffff147224 */ /* 0x000fe400078e000b */
[C---:B---3--:R-:W-:Y:S02]  /*0440*/  IMAD R18, R0.reuse, UR12, R17 ;  /* 0x0000000c00127c24 */ /* 0x048fe4000f8e0211 */
[----:B------:R-:W-:-:S07]  /*0450*/  IMAD R22, R0, UR12, R11 ;  /* 0x0000000c00167c24 */ /* 0x000fce000f8e020b */
.L_x_47:
[----:B------:R-:W-:Y:S02]  /*0460*/  LOP3.LUT R6, R17, R20, RZ, 0xfc, !PT ;  /* 0x0000001411067212 */ /* 0x000fe400078efcff */
[----:B------:R-:W-:Y:S02]  /*0470*/  VIMNMX R7, PT, PT, R20, R17, !PT ;  /* 0x0000001114077248 */ /* 0x000fe40007fe0100 */
[----:B------:R-:W-:-:S04]  /*0480*/  SHF.R.U32.HI R6, RZ, 0x1f, R6 ;  /* 0x0000001fff067819 */ /* 0x000fc80000011606 */
[----:B------:R-:W-:-:S04]  /*0490*/  ISETP.NE.U32.AND P0, PT, R6, 0x1, PT ;  /* 0x000000010600780c */ /* 0x000fc80003f05070 */
[----:B0-----:R-:W-:-:S13]  /*04a0*/  ISETP.GE.OR P0, PT, R7, UR13, !P0 ;  /* 0x0000000d07007c0c */ /* 0x001fda000c706670 */
[----:B------:R-:W-:Y:S05]  /*04b0*/  @P0 BRA `(.L_x_46) ;  /* 0x0000000000480947 */ /* 0x000fea0003800000 */
[----:B--2---:R-:W-:Y:S02]  /*04c0*/  IADD3 R6, P0, PT, R22, UR4, RZ ;  /* 0x0000000416067c10 */ /* 0x004fe4000ff1e0ff */
[----:B------:R-:W-:Y:S02]  /*04d0*/  IADD3 R8, P1, PT, R18, UR6, RZ ;  /* 0x0000000612087c10 */ /* 0x000fe4000ff3e0ff */
[----:B------:R-:W-:Y:S02]  /*04e0*/  LEA.HI.X.SX32 R7, R22, UR5, 0x1, P0 ;  /* 0x0000000516077c11 */ /* 0x000fe400080f0eff */
[----:B------:R-:W-:-:S03]  /*04f0*/  LEA.HI.X.SX32 R9, R18, UR7, 0x1, P1 ;  /* 0x0000000712097c11 */ /* 0x000fc600088f0eff */
[----:B------:R-:W2:Y:S04]  /*0500*/  LDG.E.U8 R6, desc[UR8][R6.64] ;  /* 0x0000000806067981 */ /* 0x000ea8000c1e1100 */
[----:B------:R-:W3:Y:S01]  /*0510*/  LDG.E.U8 R8, desc[UR8][R8.64] ;  /* 0x0000000808087981 */ /* 0x000ee2000c1e1100 */
[----:B------:R-:W-:Y:S02]  /*0520*/  VIADD R16, R16, 0x1 ;  /* 0x0000000110107836 */ /* 0x000fe40000000000 */
[----:B------:R-:W-:Y:S02]  /*0530*/  VIADD R20, R20, 0x1 ;  /* 0x0000000114147836 */ /* 0x000fe40000000000 */
[----:B------:R-:W-:Y:S01]  /*0540*/  VIADD R17, R17, 0x1 ;  /* 0x0000000111117836 */ /* 0x000fe20000000000 */
[----:B------:R-:W-:Y:S01]  /*0550*/  ISETP.NE.AND P0, PT, R16, 0x1, PT ;  /* 0x000000011000780c */ /* 0x000fe20003f05270 */
[----:B------:R-:W-:-:S02]  /*0560*/  VIADD R18, R18, 0x1 ;  /* 0x0000000112127836 */ /* 0x000fc40000000000 */
[----:B------:R-:W-:Y:S01]  /*0570*/  VIADD R22, R22, 0x1 ;  /* 0x0000000116167836 */ /* 0x000fe20000000000 */
[----:B--2---:R-:W-:Y:S02]  /*0580*/  I2FP.F32.U32 R19, R6 ;  /* 0x0000000600137245 */ /* 0x004fe40000201000 */
[----:B---3--:R-:W-:-:S03]  /*0590*/  I2FP.F32.U32 R21, R8 ;  /* 0x0000000800157245 */ /* 0x008fc60000201000 */
[----:B-1----:R-:W-:Y:S02]  /*05a0*/  FADD R19, R19, -UR10 ;  /* 0x8000000a13137e21 */ /* 0x002fe40008000000 */
[----:B------:R-:W-:-:S04]  /*05b0*/  FADD R21, R21, -UR11 ;  /* 0x8000000b15157e21 */ /* 0x000fc80008000000 */
[----:B------:R-:W-:Y:S01]  /*05c0*/  FFMA R14, R19, R21, R14 ;  /* 0x00000015130e7223 */ /* 0x000fe2000000000e */
[----:B------:R-:W-:Y:S06]  /*05d0*/  @P0 BRA `(.L_x_47) ;  /* 0xfffffffc00a00947 */ /* 0x000fec000383ffff */
.L_x_46:
[----:B012---:R-:W-:Y:S05]  /*05e0*/  BSYNC.RECONVERGENT B1 ;  /* 0x0000000000017941 */ /* 0x007fea0003800200 */
.L_x_45:
[C---:B------:R-:W-:Y:S01]  /*05f0*/  ISETP.NE.AND P0, PT, R0.reuse, R12, PT ;  /* 0x0000000c0000720c */ /* 0x040fe20003f05270 */
[----:B------:R-:W-:-:S04]  /*0600*/  VIADD R6, R0, 0x1 ;  /* 0x0000000100067836 */ /* 0x000fc80000000000 */
[----:B------:R-:W-:-:S08]  /*0610*/  IMAD.MOV.U32 R0, RZ, RZ, R6 ;  /* 0x000000ffff007224 */ /* 0x000fd000078e0006 */
[----:B------:R-:W-:Y:S05]  /*0620*/  @P0 BRA `(.L_x_48) ;  /* 0xfffffffc00500947 */ /* 0x000fea000383ffff */
.L_x_44:
[----:B012---:R-:W-:Y:S05]  /*0630*/  BSYNC.RECONVERGENT B0 ;  /* 0x0000000000007941 */ /* 0x007fea0003800200 */
.L_x_43:
        /* <DEDUP_REMOVED lines=10> */
[----:B------:R-:W-:-:S07]  /*06e0*/  MOV R6, 0x700 ;  /* 0x0000070000067802 */ /* 0x000fce0000000f00 */
[----:B------:R-:W-:Y:S05]  /*06f0*/  CALL.REL.NOINC `($__internal_2_$__cuda_sm3x_div_rn_noftz_f32_slowpath) ;  /* 0x0000000000987944 */ /* 0x000fea0003c00000 */
[----:B------:R-:W-:-:S07]  /*0700*/  IMAD.MOV.U32 R7, RZ, RZ, R0 ;  /* 0x000000ffff077224 */ /* 0x000fce00078e0000 */
.L_x_50:
[----:B------:R-:W-:Y:S05]  /*0710*/  BSYNC.RECONVERGENT B0 ;  /* 0x0000000000007941 */ /* 0x000fea0003800200 */
.L_x_49:
[----:B------:R-:W0:Y:S01]  /*0720*/  LDCU UR6, c[0x0][0x3a8] ;  /* 0x00007500ff0677ac */ /* 0x000e220008000800 */
[----:B------:R-:W-:Y:S01]  /*0730*/  FSETP.GT.AND P0, PT, R7, R10, PT ;  /* 0x0000000a0700720b */ /* 0x000fe20003f04000 */
[----:B------:R-:W-:-:S03]  /*0740*/  VIADD R0, R4, 0xffffffff ;  /* 0xffffffff04007836 */ /* 0x000fc60000000000 */
[----:B------:R-:W-:Y:S02]  /*0750*/  SEL R15, R4, R15, P0 ;  /* 0x0000000f040f7207 */ /* 0x000fe40000000000 */
[----:B------:R-:W-:Y:S01]  /*0760*/  FSEL R10, R7, R10, P0 ;  /* 0x0000000a070a7208 */ /* 0x000fe20000000000 */
[----:B0-----:R-:W-:-:S06]  /*0770*/  UIADD3 UR4, UPT, UPT, -UR6, URZ, URZ ;  /* 0x000000ff06047290 */ /* 0x001fcc000fffe1ff */
[----:B------:R-:W-:Y:S01]  /*0780*/  ISETP.GT.AND P1, PT, R4, UR4, PT ;  /* 0x0000000404007c0c */ /* 0x000fe2000bf24270 */
[----:B------:R-:W-:-:S12]  /*0790*/  IMAD.MOV.U32 R4, RZ, RZ, R0 ;  /* 0x000000ffff047224 */ /* 0x000fd800078e0000 */
[----:B------:R-:W-:Y:S05]  /*07a0*/  @P1 BRA `(.L_x_51) ;  /* 0xfffffff800cc1947 */ /* 0x000fea000383ffff */
.L_x_42:
[----:B------:R-:W1:Y:S01]  /*07b0*/  LDCU UR5, c[0x0][0x3a4] ;  /* 0x00007480ff0577ac */ /* 0x000e620008000800 */
[----:B------:R-:W-:Y:S01]  /*07c0*/  BSSY.RECONVERGENT B0, `(.L_x_52) ;  /* 0x0000010000007945 */ /* 0x000fe20003800200 */
[----:B-1----:R-:W-:Y:S02]  /*07d0*/  UIADD3 UR4, UPT, UPT, UR6, -UR5, URZ ;  /* 0x8000000506047290 */ /* 0x002fe4000fffe0ff */
[----:B------:R-:W-:-:S04]  /*07e0*/  IADD3 R0, PT, PT, RZ, -UR5, -R15 ;  /* 0x80000005ff007c10 */ /* 0x000fc8000fffe80f */
[----:B------:R-:W-:Y:S02]  /*07f0*/  I2FP.F32.S32 R0, R0 ;  /* 0x0000000000007245 */ /* 0x000fe40000201400 */
[----:B------:R-:W-:-:S04]  /*0800*/  I2FP.F32.S32 R3, UR4 ;  /* 0x0000000400037c45 */ /* 0x000fc80008201400 */
        /* <DEDUP_REMOVED lines=9> */
[----:B------:R-:W-:Y:S05]  /*08a0*/  CALL.REL.NOINC `($__internal_2_$__cuda_sm3x_div_rn_noftz_f32_slowpath) ;  /* 0x00000000002c7944 */ /* 0x000fea0003c00000 */
[----:B------:R-:W-:-:S07]  /*08b0*/  IMAD.MOV.U32 R4, RZ, RZ, R0 ;  /* 0x000000ffff047224 */ /* 0x000fce00078e0000 */
.L_x_53:
[----:B------:R-:W-:Y:S05]  /*08c0*/  BSYNC.RECONVERGENT B0 ;  /* 0x0000000000007941 */ /* 0x000fea0003800200 */
.L_x_52:
[----:B------:R-:W0:Y:S01]  /*08d0*/  LDCU UR4, c[0x0][0x398] ;  /* 0x00007300ff0477ac */ /* 0x000e220008000800 */
[----:B------:R-:W-:Y:S01]  /*08e0*/  FMUL R4, R4, 255 ;  /* 0x437f000004047820 */ /* 0x000fe20000400000 */
[----:B------:R-:W1:Y:S01]  /*08f0*/  LDCU.64 UR6, c[0x0][0x390] ;  /* 0x00007200ff0677ac */ /* 0x000e620008000a00 */
[----:B0-----:R-:W-:Y:S02]  /*0900*/  IMAD R0, R5, UR4, R2 ;  /* 0x0000000405007c24 */ /* 0x001fe4000f8e0202 */
[----:B------:R-:W0:Y:S03]  /*0910*/  F2I.U32.TRUNC.NTZ R5, R4 ;  /* 0x0000000400057305 */ /* 0x000e26000020f000 */
[----:B-1----:R-:W-:-:S04]  /*0920*/  IADD3 R2, P0, PT, R0, UR6, RZ ;  /* 0x0000000600027c10 */ /* 0x002fc8000ff1e0ff */
[----:B------:R-:W-:-:S05]  /*0930*/  LEA.HI.X.SX32 R3, R0, UR7, 0x1, P0 ;  /* 0x0000000700037c11 */ /* 0x000fca00080f0eff */
[----:B0-----:R-:W-:Y:S01]  /*0940*/  STG.E.U8 desc[UR8][R2.64], R5 ;  /* 0x0000000502007986 */ /* 0x001fe2000c101108 */
[----:B------:R-:W-:Y:S05]  /*0950*/  EXIT ;  /* 0x000000000000794d */ /* 0x000fea0003800000 */
        .weak           $__internal_2_$__cuda_sm3x_div_rn_noftz_f32_slowpath
        .type           $__internal_2_$__cuda_sm3x_div_rn_noftz_f32_slowpath,@function
        .size           $__internal_2_$__cuda_sm3x_div_rn_noftz_f32_slowpath,(.L_x_181 - $__internal_2_$__cuda_sm3x_div_rn_noftz_f32_slowpath)
$__internal_2_$__cuda_sm3x_div_rn_noftz_f32_slowpath:
[--C-:B------:R-:W-:Y:S01]  /*0960*/  SHF.R.U32.HI R8, RZ, 0x17, R3.reuse ;  /* 0x00000017ff087819 */ /* 0x100fe20000011603 */
[----:B------:R-:W-:Y:S01]  /*0970*/  BSSY.RECONVERGENT B1, `(.L_x_54) ;  /* 0x0000063000017945 */ /* 0x000fe20003800200 */
[----:B------:R-:W-:Y:S01]  /*0980*/  SHF.R.U32.HI R7, RZ, 0x17, R0 ;  /* 0x00000017ff077819 */ /* 0x000fe20000011600 */
[----:B------:R-:W-:Y:S01]  /*0990*/  IMAD.MOV.U32 R9, RZ, RZ, R3 ;  /* 0x000000ffff097224 */ /* 0x000fe200078e0003 */
        /* <DEDUP_REMOVED lines=31> */
.L_x_55:
[----:B------:R-:W-:Y:S01]  /*0b90*/  LEA R14, R8, 0xc0800000, 0x17 ;  /* 0xc0800000080e7811 */ /* 0x000fe200078eb8ff */
[----:B------:R-:W-:Y:S01]  /*0ba0*/  VIADD R17, R17, 0xffffff81 ;  /* 0xffffff8111117836 */ /* 0x000fe20000000000 */
[----:B------:R-:W-:Y:S03]  /*0bb0*/  BSSY.RECONVERGENT B2, `(.L_x_60) ;  /* 0x0000035000027945 */ /* 0x000fe60003800200 */
[----:B------:R-:W-:Y:S02]  /*0bc0*/  IMAD.IADD R14, R9, 0x1, -R14 ;  /* 0x00000001090e7824 */ /* 0x000fe400078e0a0e */
[C---:B------:R-:W-:Y:S02]  /*0bd0*/  IMAD R0, R17.reuse, -0x800000, R0 ;  /* 0xff80000011007824 */ /* 0x040fe400078e0200 */
[----:B------:R0:W1:Y:S01]  /*0be0*/  MUFU.RCP R9, R14 ;  /* 0x0000000e00097308 */ /* 0x0000620000001000 */
[----:B------:R-:W-:Y:S01]  /*0bf0*/  FADD.FTZ R19, -R14, -RZ ;  /* 0x800000ff0e137221 */ /* 0x000fe20000010100 */
        /* <DEDUP_REMOVED lines=23> */
[-CC-:B------:R-:W-:Y:S01]  /*0d70*/  FFMA.RM R8, R9, R19.reuse, R18.reuse ;  /* 0x0000001309087223 */ /* 0x180fe20000004012 */
[C---:B------:R-:W-:Y:S02]  /*0d80*/  ISETP.NE.AND P2, PT, R16.reuse, RZ, PT ;  /* 0x000000ff1000720c */ /* 0x040fe40003f45270 */
[C---:B------:R-:W-:Y:S02]  /*0d90*/  ISETP.NE.AND P1, PT, R16.reuse, RZ, PT ;  /* 0x000000ff1000720c */ /* 0x040fe40003f25270 */
        /* <DEDUP_REMOVED lines=18> */
.L_x_62:
[----:B------:R-:W-:-:S04]  /*0ec0*/  LOP3.LUT R0, R0, 0x80000000, RZ, 0xc0, !PT ;  /* 0x8000000000007812 */ /* 0x000fc800078ec0ff */
[----:B------:R-:W-:Y:S01]  /*0ed0*/  LOP3.LUT R0, R0, 0x7f800000, RZ, 0xfc, !PT ;  /* 0x7f80000000007812 */ /* 0x000fe200078efcff */
[----:B------:R-:W-:Y:S06]  /*0ee0*/  BRA `(.L_x_63) ;  /* 0x0000000000047947 */ /* 0x000fec0003800000 */
.L_x_61:
[----:B------:R-:W-:-:S07]  /*0ef0*/  IMAD R0, R7, 0x800000, R0 ;  /* 0x0080000007007824 */ /* 0x000fce00078e0200 */
.L_x_63:
[----:B------:R-:W-:Y:S05]  /*0f00*/  BSYNC.RECONVERGENT B2 ;  /* 0x0000000000027941 */ /* 0x000fea0003800200 */
.L_x_60:
[----:B------:R-:W-:Y:S05]  /*0f10*/  BRA `(.L_x_64) ;  /* 0x0000000000207947 */ /* 0x000fea0003800000 */
.L_x_59:
[----:B------:R-:W-:-:S04]  /*0f20*/  LOP3.LUT R0, R9, 0x80000000, R0, 0x48, !PT ;  /* 0x8000000009007812 */ /* 0x000fc800078e4800 */
[----:B------:R-:W-:Y:S01]  /*0f30*/  LOP3.LUT R0, R0, 0x7f800000, RZ, 0xfc, !PT ;  /* 0x7f80000000007812 */ /* 0x000fe200078efcff */
[----:B------:R-:W-:Y:S06]  /*0f40*/  BRA `(.L_x_64) ;  /* 0x0000000000147947 */ /* 0x000fec0003800000 */
.L_x_58:
[----:B------:R-:W-:Y:S01]  /*0f50*/  LOP3.LUT R0, R9, 0x80000000, R0, 0x48, !PT ;  /* 0x8000000009007812 */ /* 0x000fe200078e4800 */
[----:B------:R-:W-:Y:S06]  /*0f60*/  BRA `(.L_x_64) ;  /* 0x00000000000c7947 */ /* 0x000fec0003800000 */
.L_x_57:
[----:B------:R-:W0:Y:S01]  /*0f70*/  MUFU.RSQ R0, -QNAN ;  /* 0xffc0000000007908 */ /* 0x000e220000001400 */
[----:B------:R-:W-:Y:S05]  /*0f80*/  BRA `(.L_x_64) ;  /* 0x0000000000047947 */ /* 0x000fea0003800000 */
.L_x_56:
[----:B------:R-:W-:-:S07]  /*0f90*/  FADD.FTZ R0, R0, R3 ;  /* 0x0000000300007221 */ /* 0x000fce0000010000 */
.L_x_64:
[----:B------:R-:W-:Y:S05]  /*0fa0*/  BSYNC.RECONVERGENT B1 ;  /* 0x0000000000017941 */ /* 0x000fea0003800200 */
.L_x_54:
[----:B------:R-:W-:-:S04]  /*0fb0*/  IMAD.MOV.U32 R7, RZ, RZ, 0x0 ;  /* 0x00000000ff077424 */ /* 0x000fc800078e00ff */
[----:B0-----:R-:W-:Y:S05]  /*0fc0*/  RET.REL.NODEC R6 `(_Z12global_zmnccPhS_S_iiiiifffff) ;  /* 0xfffffff0060c7950 */ /* 0x001fea0003c3ffff */
.L_x_65:
        /* <DEDUP_REMOVED lines=11> */
.L_x_181:


//--------------------- .text._Z3nccPhS_S_iiiiif  --------------------------
	.section	.text._Z3nccPhS_S_iiiiif,"ax",@progbits
	.align	128
        .global         _Z3nccPhS_S_iiiiif
        .type           _Z3nccPhS_S_iiiiif,@function
        .size           _Z3nccPhS_S_iiiiif,(.L_x_183 - _Z3nccPhS_S_iiiiif)
        .other          _Z3nccPhS_S_iiiiif,@"STO_CUDA_ENTRY STV_DEFAULT"
_Z3nccPhS_S_iiiiif:
.text._Z3nccPhS_S_iiiiif:
        /* <DEDUP_REMOVED lines=36> */
[----:B------:R-:W1:Y:S01]  /*0240*/  LDCU UR6, c[0x0][0x3ac] ;  /* 0x00007580ff0677ac */ /* 0x000e620008000800 */
[----:B------:R-:W-:Y:S02]  /*0250*/  VIADD R9, R7, UR10 ;  /* 0x0000000a07097c36 */ /* 0x000fe40008000000 */
[----:B------:R-:W-:Y:S01]  /*0260*/  VIADD R10, R6, -UR10 ;  /* 0x8000000a060a7c36 */ /* 0x000fe20008000000 */
[----:B------:R-:W-:Y:S01]  /*0270*/  UIADD3 UR4, UPT, UPT, -UR4, URZ, URZ ;  /* 0x000000ff04047290 */ /* 0x000fe2000fffe1ff */
[----:B------:R-:W-:Y:S01]  /*0280*/  IMAD.MOV.U32 R8, RZ, RZ, RZ ;  /* 0x000000ffff087224 */ /* 0x000fe200078e00ff */
[----:B------:R-:W-:-:S04]  /*0290*/  USHF.L.U32 UR5, UR10, 0x1, URZ ;  /* 0x000000010a057899 */ /* 0x000fc800080006ff */
[----:B------:R-:W-:Y:S01]  /*02a0*/  IMAD.U32 R13, RZ, RZ, UR4 ;  /* 0x00000004ff0d7e24 */ /* 0x000fe2000f8e00ff */
[----:B-1----:R-:W-:-:S07]  /*02b0*/  MOV R11, UR6 ;  /* 0x00000006000b7c02 */ /* 0x002fce0008000f00 */
.L_x_82:
[----:B------:R-:W1:Y:S01]  /*02c0*/  LDCU UR4, c[0x0][0x3a0] ;  /* 0x00007400ff0477ac */ /* 0x000e620008000800 */
[----:B------:R-:W-:Y:S01]  /*02d0*/  BSSY.RECONVERGENT B0, `(.L_x_67) ;  /* 0x00000b3000007945 */ /* 0x000fe20003800200 */
[----:B------:R-:W-:Y:S02]  /*02e0*/  IMAD.MOV.U32 R17, RZ, RZ, RZ ;  /* 0x000000ffff117224 */ /* 0x000fe400078e00ff */
[----:B------:R-:W-:Y:S02]  /*02f0*/  IMAD.MOV.U32 R14, RZ, RZ, RZ ;  /* 0x000000ffff0e7224 */ /* 0x000fe400078e00ff */
[----:B-1----:R-:W-:-:S05]  /*0300*/  VIADD R0, R7, -UR4 ;  /* 0x8000000407007c36 */ /* 0x002fca0008000000 */
[----:B------:R-:W-:-:S13]  /*0310*/  ISETP.GT.AND P0, PT, R0, R9, PT ;  /* 0x000000090000720c */ /* 0x000fda0003f04270 */
[----:B------:R-:W-:Y:S05]  /*0320*/  @P0 BRA `(.L_x_68) ;  /* 0x0000000800b40947 */ /* 0x000fea0003800000 */
[----:B------:R-:W-:Y:S01]  /*0330*/  HFMA2 R14, -RZ, RZ, 0, 0 ;  /* 0x00000000ff0e7431 */ /* 0x000fe200000001ff */
[----:B------:R-:W-:Y:S01]  /*0340*/  BSSY.RECONVERGENT B1, `(.L_x_69) ;  /* 0x00000aa000017945 */ /* 0x000fe20003800200 */
[----:B------:R-:W-:Y:S02]  /*0350*/  IMAD.MOV.U32 R19, RZ, RZ, RZ ;  /* 0x000000ffff137224 */ /* 0x000fe400078e00ff */
[----:B------:R-:W-:-:S07]  /*0360*/  IMAD.MOV.U32 R17, RZ, RZ, RZ ;  /* 0x000000ffff117224 */ /* 0x000fce00078e00ff */
.L_x_76:
[----:B------:R-:W0:Y:S01]  /*0370*/  LDC R5, c[0x0][0x3a0] ;  /* 0x0000e800ff057b82 */ /* 0x000e220000000800 */
[----:B------:R-:W-:Y:S01]  /*0380*/  BSSY.RECONVERGENT B2, `(.L_x_70) ;  /* 0x00000a2000027945 */ /* 0x000fe20003800200 */
[----:B0-----:R-:W-:-:S05]  /*0390*/  IMAD.IADD R3, R6, 0x1, R5 ;  /* 0x0000000106037824 */ /* 0x001fca00078e0205 */
[----:B------:R-:W-:-:S13]  /*03a0*/  ISETP.GT.AND P0, PT, R10, R3, PT ;  /* 0x000000030a00720c */ /* 0x000fda0003f04270 */
[----:B------:R-:W-:Y:S05]  /*03b0*/  @P0 BRA `(.L_x_71) ;  /* 0x0000000800780947 */ /* 0x000fea0003800000 */
[----:B------:R-:W-:Y:S01]  /*03c0*/  UISETP.GE.U32.AND UP1, UPT, UR5, 0x7, UPT ;  /* 0x000000070500788c */ /* 0x000fe2000bf26070 */
[----:B------:R-:W-:Y:S01]  /*03d0*/  LOP3.LUT R2, R5, 0x1, RZ, 0xc0, !PT ;  /* 0x0000000105027812 */ /* 0x000fe200078ec0ff */
[----:B------:R-:W-:Y:S01]  /*03e0*/  ULOP3.LUT UR4, UR5, 0x6, URZ, 0xc0, !UPT ;  /* 0x0000000605047892 */ /* 0x000fe2000f8ec0ff */
[----:B------:R-:W-:Y:S01]  /*03f0*/  IMAD.MOV.U32 R15, RZ, RZ, R10 ;  /* 0x000000ffff0f7224 */ /* 0x000fe200078e000a */
[----:B------:R-:W0:Y:S01]  /*0400*/  LDCU UR7, c[0x0][0x398] ;  /* 0x00007300ff0777ac */ /* 0x000e220008000800 */
[----:B------:R-:W-:Y:S01]  /*0410*/  ISETP.NE.U32.AND P0, PT, R2, 0x1, PT ;  /* 0x000000010200780c */ /* 0x000fe20003f05070 */
[----:B------:R-:W1:Y:S01]  /*0420*/  LDCU.128 UR16, c[0x0][0x380] ;  /* 0x00007000ff1077ac */ /* 0x000e620008000c00 */
[----:B------:R-:W-:Y:S02]  /*0430*/  UISETP.GE.U32.AND UP0, UPT, UR4, 0x3, UPT ;  /* 0x000000030400788c */ /* 0x000fe4000bf06070 */
[----:B------:R-:W-:Y:S09]  /*0440*/  BRA.U !UP1, `(.L_x_72) ;  /* 0x0000000509287547 */ /* 0x000ff2000b800000 */
[----:B------:R-:W2:Y:S01]  /*0450*/  LDCU UR6, c[0x0][0x398] ;  /* 0x00007300ff0677ac */ /* 0x000ea20008000800 */
[----:B------:R-:W-:Y:S01]  /*0460*/  MOV R15, R10 ;  /* 0x0000000a000f7202 */ /* 0x000fe20000000f00 */
[----:B------:R-:W-:Y:S01]  /*0470*/  UIADD3 UR4, UPT, UPT, UR5, 0x1, URZ ;  /* 0x0000000105047890 */ /* 0x000fe2000fffe0ff */
[----:B------:R-:W3:Y:S03]  /*0480*/  LDCU.128 UR12, c[0x0][0x380] ;  /* 0x00007000ff0c77ac */ /* 0x000ee60008000c00 */
[----:B------:R-:W-:-:S04]  /*0490*/  ULOP3.LUT UR4, UR4, 0xfffffff8, URZ, 0xc0, !UPT ;  /* 0xfffffff804047892 */ /* 0x000fc8000f8ec0ff */
[----:B------:R-:W-:Y:S01]  /*04a0*/  UIADD3 UR4, UPT, UPT, -UR4, URZ, URZ ;  /* 0x000000ff04047290 */ /* 0x000fe2000fffe1ff */
[----:B--2---:R-:W-:-:S04]  /*04b0*/  IMAD R12, R0, UR6, R10 ;  /* 0x00000006000c7c24 */ /* 0x004fc8000f8e020a */
[----:B---3--:R-:W-:-:S07]  /*04c0*/  IMAD.IADD R26, R12, 0x1, R13 ;  /* 0x000000010c1a7824 */ /* 0x008fce00078e020d */
.L_x_73:
[----:B------:R-:W-:Y:S02]  /*04d0*/  IADD3 R2, P1, PT, R12, UR12, RZ ;  /* 0x0000000c0c027c10 */ /* 0x000fe4000ff3e0ff */
[----:B------:R-:W-:Y:S02]  /*04e0*/  IADD3 R4, P2, PT, R26, UR14, RZ ;  /* 0x0000000e1a047c10 */ /* 0x000fe4000ff5e0ff */
[----:B------:R-:W-:Y:S02]  /*04f0*/  LEA.HI.X.SX32 R3, R12, UR13, 0x1, P1 ;  /* 0x0000000d0c037c11 */ /* 0x000fe400088f0eff */
[----:B------:R-:W-:-:S03]  /*0500*/  LEA.HI.X.SX32 R5, R26, UR15, 0x1, P2 ;  /* 0x0000000f1a057c11 */ /* 0x000fc600090f0eff */
[----:B------:R-:W2:Y:S04]  /*0510*/  LDG.E.U8 R18, desc[UR8][R2.64] ;  /* 0x0000000802127981 */ /* 0x000ea8000c1e1100 */
[----:B------:R-:W3:Y:S04]  /*0520*/  LDG.E.U8 R21, desc[UR8][R4.64] ;  /* 0x0000000804157981 */ /* 0x000ee8000c1e1100 */
[----:B------:R-:W4:Y:S04]  /*0530*/  LDG.E.U8 R16, desc[UR8][R4.64+0x1] ;  /* 0x0000010804107981 */ /* 0x000f28000c1e1100 */
[----:B------:R-:W5:Y:S04]  /*0540*/  LDG.E.U8 R24, desc[UR8][R2.64+0x1] ;  /* 0x0000010802187981 */ /* 0x000f68000c1e1100 */
[----:B------:R-:W5:Y:S04]  /*0550*/  LDG.E.U8 R20, desc[UR8][R2.64+0x2] ;  /* 0x0000020802147981 */ /* 0x000f68000c1e1100 */
[----:B------:R-:W5:Y:S04]  /*0560*/  LDG.E.U8 R22, desc[UR8][R4.64+0x2] ;  /* 0x0000020804167981 */ /* 0x000f68000c1e1100 */
[----:B------:R-:W5:Y:S04]  /*0570*/  LDG.E.U8 R28, desc[UR8][R4.64+0x6] ;  /* 0x00000608041c7981 */ /* 0x000f68000c1e1100 */
[----:B------:R-:W5:Y:S04]  /*0580*/  LDG.E.U8 R27, desc[UR8][R2.64+0x7] ;  /* 0x00000708021b7981 */ /* 0x000f68000c1e1100 */
[----:B------:R-:W5:Y:S01]  /*0590*/  LDG.E.U8 R29, desc[UR8][R4.64+0x7] ;  /* 0x00000708041d7981 */ /* 0x000f62000c1e1100 */
[----:B--2---:R-:W-:-:S02]  /*05a0*/  I2FP.F32.U32 R18, R18 ;  /* 0x0000001200127245 */ /* 0x004fc40000201000 */
[----:B---3--:R-:W-:-:S03]  /*05b0*/  I2FP.F32.U32 R21, R21 ;  /* 0x0000001500157245 */ /* 0x008fc60000201000 */
[C---:B------:R-:W-:Y:S02]  /*05c0*/  FFMA R23, R18.reuse, R18, R19 ;  /* 0x0000001212177223 */ /* 0x040fe40000000013 */
[----:B------:R-:W2:Y:S01]  /*05d0*/  LDG.E.U8 R19, desc[UR8][R4.64+0x4] ;  /* 0x0000040804137981 */ /* 0x000ea2000c1e1100 */
[-C--:B------:R-:W-:Y:S01]  /*05e0*/  FFMA R25, R18, R21.reuse, R17 ;  /* 0x0000001512197223 */ /* 0x080fe20000000011 */
[----:B------:R-:W-:Y:S01]  /*05f0*/  FFMA R17, R21, R21, R14 ;  /* 0x0000001515117223 */ /* 0x000fe2000000000e */
[----:B----4-:R-:W-:Y:S01]  /*0600*/  I2FP.F32.U32 R18, R16 ;  /* 0x0000001000127245 */ /* 0x010fe20000201000 */
[----:B------:R-:W3:Y:S01]  /*0610*/  LDG.E.U8 R14, desc[UR8][R2.64+0x3] ;  /* 0x00000308020e7981 */ /* 0x000ee2000c1e1100 */
[----:B-----5:R-:W-:-:S03]  /*0620*/  I2FP.F32.U32 R24, R24 ;  /* 0x0000001800187245 */ /* 0x020fc60000201000 */
[----:B------:R-:W4:Y:S01]  /*0630*/  LDG.E.U8 R16, desc[UR8][R4.64+0x3] ;  /* 0x0000030804107981 */ /* 0x000f22000c1e1100 */
[-C--:B------:R-:W-:Y:S01]  /*0640*/  FFMA R17, R18, R18.reuse, R17 ;  /* 0x0000001212117223 */ /* 0x080fe20000000011 */
[C---:B------:R-:W-:Y:S01]  /*0650*/  FFMA R25, R24.reuse, R18, R25 ;  /* 0x0000001218197223 */ /* 0x040fe20000000019 */
[----:B------:R-:W-:Y:S01]  /*0660*/  FFMA R23, R24, R24, R23 ;  /* 0x0000001818177223 */ /* 0x000fe20000000017 */
[----:B------:R-:W5:Y:S01]  /*0670*/  LDG.E.U8 R18, desc[UR8][R2.64+0x4] ;  /* 0x0000040802127981 */ /* 0x000f62000c1e1100 */
[----:B------:R-:W-:Y:S02]  /*0680*/  I2FP.F32.U32 R24, R20 ;  /* 0x0000001400187245 */ /* 0x000fe40000201000 */
[----:B------:R-:W-:Y:S01]  /*0690*/  I2FP.F32.U32 R22, R22 ;  /* 0x0000001600167245 */ /* 0x000fe20000201000 */
[----:B------:R-:W2:Y:S04]  /*06a0*/  LDG.E.U8 R20, desc[UR8][R2.64+0x5] ;  /* 0x0000050802147981 */ /* 0x000ea8000c1e1100 */
[----:B------:R-:W2:Y:S01]  /*06b0*/  LDG.E.U8 R21, desc[UR8][R4.64+0x5] ;  /* 0x0000050804157981 */ /* 0x000ea2000c1e1100 */
[C---:B------:R-:W-:Y:S01]  /*06c0*/  FFMA R23, R24.reuse, R24, R23 ;  /* 0x0000001818177223 */ /* 0x040fe20000000017 */
[----:B------:R-:W-:-:S02]  /*06d0*/  FFMA R25, R24, R22, R25 ;  /* 0x0000001618197223 */ /* 0x000fc40000000019 */
[----:B------:R0:W2:Y:S01]  /*06e0*/  LDG.E.U8 R24, desc[UR8][R2.64+0x6] ;  /* 0x0000060802187981 */ /* 0x0000a2000c1e1100 */
[----:B------:R-:W-:Y:S01]  /*06f0*/  FFMA R17, R22, R22, R17 ;  /* 0x0000001616117223 */ /* 0x000fe20000000011 */
[----:B------:R-:W-:Y:S01]  /*0700*/  UIADD3 UR4, UPT, UPT, UR4, 0x8, URZ ;  /* 0x0000000804047890 */ /* 0x000fe2000fffe0ff */
[----:B------:R-:W-:-:S03]  /*0710*/  I2FP.F32.U32 R28, R28 ;  /* 0x0000001c001c7245 */ /* 0x000fc60000201000 */
[----:B------:R-:W-:Y:S01]  /*0720*/  UISETP.NE.AND UP1, UPT, UR4, URZ, UPT ;  /* 0x000000ff0400728c */ /* 0x000fe2000bf25270 */
[----:B------:R-:W-:Y:S01]  /*0730*/  I2FP.F32.U32 R29, R29 ;  /* 0x0000001d001d7245 */ /* 0x000fe20000201000 */
[----:B------:R-:W-:Y:S02]  /*0740*/  VIADD R15, R15, 0x8 ;  /* 0x000000080f0f7836 */ /* 0x000fe40000000000 */
[----:B------:R-:W-:Y:S02]  /*0750*/  VIADD R26, R26, 0x8 ;  /* 0x000000081a1a7836 */ /* 0x000fe40000000000 */
[----:B------:R-:W-:Y:S01]  /*0760*/  VIADD R12, R12, 0x8 ;  /* 0x000000080c0c7836 */ /* 0x000fe20000000000 */
[----:B---3--:R-:W-:Y:S02]  /*0770*/  I2FP.F32.U32 R14, R14 ;  /* 0x0000000e000e7245 */ /* 0x008fe40000201000 */
[----:B----4-:R-:W-:-:S03]  /*0780*/  I2FP.F32.U32 R16, R16 ;  /* 0x0000001000107245 */ /* 0x010fc60000201000 */
[C---:B------:R-:W-:Y:S01]  /*0790*/  FFMA R23, R14.reuse, R14, R23 ;  /* 0x0000000e0e177223 */ /* 0x040fe20000000017 */
[----:B-----5:R-:W-:Y:S01]  /*07a0*/  I2FP.F32.U32 R18, R18 ;  /* 0x0000001200127245 */ /* 0x020fe20000201000 */
[-C--:B------:R-:W-:Y:S01]  /*07b0*/  FFMA R25, R14, R16.reuse, R25 ;  /* 0x000000100e197223 */ /* 0x080fe20000000019 */
[----:B--2---:R-:W-:Y:S01]  /*07c0*/  I2FP.F32.U32 R14, R19 ;  /* 0x00000013000e7245 */ /* 0x004fe20000201000 */
[----:B------:R-:W-:Y:S01]  /*07d0*/  FFMA R17, R16, R16, R17 ;  /* 0x0000001010117223 */ /* 0x000fe20000000011 */
[----:B------:R-:W-:Y:S01]  /*07e0*/  I2FP.F32.U32 R20, R20 ;  /* 0x0000001400147245 */ /* 0x000fe20000201000 */
[C---:B------:R-:W-:Y:S02]  /*07f0*/  FFMA R23, R18.reuse, R18, R23 ;  /* 0x0000001212177223 */ /* 0x040fe40000000017 */
[-C--:B------:R-:W-:Y:S01]  /*0800*/  FFMA R25, R18, R14.reuse, R25 ;  /* 0x0000000e12197223 */ /* 0x080fe20000000019 */
[----:B0-----:R-:W-:Y:S01]  /*0810*/  I2FP.F32.U32 R2, R21 ;  /* 0x0000001500027245 */ /* 0x001fe20000201000 */
[----:B------:R-:W-:Y:S01]  /*0820*/  FFMA R17, R14, R14, R17 ;  /* 0x0000000e0e117223 */ /* 0x000fe20000000011 */
[----:B------:R-:W-:Y:S01]  /*0830*/  FFMA R23, R20, R20, R23 ;  /* 0x0000001414177223 */ /* 0x000fe20000000017 */
[----:B------:R-:W-:-:S02]  /*0840*/  I2FP.F32.U32 R24, R24 ;  /* 0x0000001800187245 */ /* 0x000fc40000201000 */
[-C--:B------:R-:W-:Y:S01]  /*0850*/  FFMA R25, R20, R2.reuse, R25 ;  /* 0x0000000214197223 */ /* 0x080fe20000000019 */
[----:B------:R-:W-:Y:S01]  /*0860*/  FFMA R17, R2, R2, R17 ;  /* 0x0000000202117223 */ /* 0x000fe20000000011 */
[----:B------:R-:W-:Y:S01]  /*0870*/  I2FP.F32.U32 R2, R27 ;  /* 0x0000001b00027245 */ /* 0x000fe20000201000 */
[C---:B------:R-:W-:Y:S01]  /*0880*/  FFMA R23, R24.reuse, R24, R23 ;  /* 0x0000001818177223 */ /* 0x040fe20000000017 */
[-C--:B------:R-:W-:Y:S01]  /*0890*/  FFMA R25, R24, R28.reuse, R25 ;  /* 0x0000001c18197223 */ /* 0x080fe20000000019 */
[----:B------:R-:W-:Y:S02]  /*08a0*/  FFMA R14, R28, R28, R17 ;  /* 0x0000001c1c0e7223 */ /* 0x000fe40000000011 */
[C---:B------:R-:W-:Y:S01]  /*08b0*/  FFMA R19, R2.reuse, R2, R23 ;  /* 0x0000000202137223 */ /* 0x040fe20000000017 */
[-C--:B------:R-:W-:Y:S01]  /*08c0*/  FFMA R17, R2, R29.reuse, R25 ;  /* 0x0000001d02117223 */ /* 0x080fe20000000019 */
[----:B------:R-:W-:Y:S01]  /*08d0*/  FFMA R14, R29, R29, R14 ;  /* 0x0000001d1d0e7223 */ /* 0x000fe2000000000e */
[----:B------:R-:W-:Y:S06]  /*08e0*/  BRA.U UP1, `(.L_x_73) ;  /* 0xfffffff901f87547 */ /* 0x000fec000b83ffff */
.L_x_72:
[----:B------:R-:W-:Y:S05]  /*08f0*/  BRA.U !UP0, `(.L_x_74) ;  /* 0x0000000108947547 */ /* 0x000fea000b800000 */
[----:B------:R-:W2:Y:S01]  /*0900*/  LDCU UR4, c[0x0][0x398] ;  /* 0x00007300ff0477ac */ /* 0x000ea20008000800 */
[----:B------:R-:W3:Y:S01]  /*0910*/  LDCU.128 UR12, c[0x0][0x380] ;  /* 0x00007000ff0c77ac */ /* 0x000ee20008000c00 */
[----:B--2---:R-:W-:-:S05]  /*0920*/  IMAD R12, R0, UR4, R15 ;  /* 0x00000004000c7c24 */ /* 0x004fca000f8e020f */
[C---:B------:R-:W-:Y:S02]  /*0930*/  IADD3 R3, PT, PT, R12.reuse, R13, RZ ;  /* 0x0000000d0c037210 */ /* 0x040fe40007ffe0ff */
[C---:B---3--:R-:W-:Y:S02]  /*0940*/  IADD3 R4, P1, PT, R12.reuse, UR12, RZ ;  /* 0x0000000c0c047c10 */ /* 0x048fe4000ff3e0ff */
[C---:B------:R-:W-:Y:S02]  /*0950*/  IADD3 R2, P2, PT, R3.reuse, UR14, RZ ;  /* 0x0000000e03027c10 */ /* 0x040fe4000ff5e0ff */
        /* <DEDUP_REMOVED lines=9> */
[----:B------:R0:W5:Y:S01]  /*09f0*/  LDG.E.U8 R20, desc[UR8][R2.64+0x3] ;  /* 0x0000030802147981 */ /* 0x000162000c1e1100 */
[----:B------:R-:W-:Y:S01]  /*0a00*/  VIADD R15, R15, 0x4 ;  /* 0x000000040f0f7836 */ /* 0x000fe20000000000 */
[----:B--2---:R-:W-:-:S02]  /*0a10*/  I2FP.F32.U32 R22, R21 ;  /* 0x0000001500167245 */ /* 0x004fc40000201000 */
[----:B---3--:R-:W-:-:S03]  /*0a20*/  I2FP.F32.U32 R23, R23 ;  /* 0x0000001700177245 */ /* 0x008fc60000201000 */
[C---:B------:R-:W-:Y:S01]  /*0a30*/  FFMA R19, R22.reuse, R22, R19 ;  /* 0x0000001616137223 */ /* 0x040fe20000000013 */
[----:B----4-:R-:W-:Y:S01]  /*0a40*/  I2FP.F32.U32 R24, R24 ;  /* 0x0000001800187245 */ /* 0x010fe20000201000 */
[-C--:B------:R-:W-:Y:S01]  /*0a50*/  FFMA R17, R22, R23.reuse, R17 ;  /* 0x0000001716117223 */ /* 0x080fe20000000011 */
[----:B------:R-:W-:Y:S01]  /*0a60*/  FFMA R14, R23, R23, R14 ;  /* 0x00000017170e7223 */ /* 0x000fe2000000000e */
[----:B-----5:R-:W-:Y:S02]  /*0a70*/  I2FP.F32.U32 R25, R25 ;  /* 0x0000001900197245 */ /* 0x020fe40000201000 */
[C---:B------:R-:W-:Y:S01]  /*0a80*/  FFMA R19, R24.reuse, R24, R19 ;  /* 0x0000001818137223 */ /* 0x040fe20000000013 */
[----:B------:R-:W-:Y:S02]  /*0a90*/  I2FP.F32.U32 R12, R12 ;  /* 0x0000000c000c7245 */ /* 0x000fe40000201000 */
[-C--:B------:R-:W-:Y:S01]  /*0aa0*/  FFMA R17, R24, R25.reuse, R17 ;  /* 0x0000001918117223 */ /* 0x080fe20000000011 */
[----:B------:R-:W-:Y:S01]  /*0ab0*/  FFMA R14, R25, R25, R14 ;  /* 0x00000019190e7223 */ /* 0x000fe2000000000e */
[----:B0-----:R-:W-:Y:S01]  /*0ac0*/  I2FP.F32.U32 R3, R16 ;  /* 0x0000001000037245 */ /* 0x001fe20000201000 */
[----:B------:R-:W-:Y:S01]  /*0ad0*/  FFMA R19, R12, R12, R19 ;  /* 0x0000000c0c137223 */ /* 0x000fe20000000013 */
[----:B------:R-:W-:-:S03]  /*0ae0*/  I2FP.F32.U32 R18, R18 ;  /* 0x0000001200127245 */ /* 0x000fc60000201000 */
[-C--:B------:R-:W-:Y:S01]  /*0af0*/  FFMA R17, R12, R3.reuse, R17 ;  /* 0x000000030c117223 */ /* 0x080fe20000000011 */
[----:B------:R-:W-:Y:S01]  /*0b00*/  FFMA R14, R3, R3, R14 ;  /* 0x00000003030e7223 */ /* 0x000fe2000000000e */
[----:B------:R-:W-:Y:S01]  /*0b10*/  I2FP.F32.U32 R5, R20 ;  /* 0x0000001400057245 */ /* 0x000fe20000201000 */
[----:B------:R-:W-:-:S04]  /*0b20*/  FFMA R19, R18, R18, R19 ;  /* 0x0000001212137223 */ /* 0x000fc80000000013 */
[-C--:B------:R-:W-:Y:S01]  /*0b30*/  FFMA R17, R18, R5.reuse, R17 ;  /* 0x0000000512117223 */ /* 0x080fe20000000011 */
[----:B------:R-:W-:-:S07]  /*0b40*/  FFMA R14, R5, R5, R14 ;  /* 0x00000005050e7223 */ /* 0x000fce000000000e */
.L_x_74:
[----:B------:R-:W-:Y:S05]  /*0b50*/  @P0 BRA `(.L_x_75) ;  /* 0x00000000005c0947 */ /* 0x000fea0003800000 */
[----:B------:R-:W2:Y:S01]  /*0b60*/  LDCU UR4, c[0x0][0x398] ;  /* 0x00007300ff0477ac */ /* 0x000ea20008000800 */
[----:B------:R-:W3:Y:S01]  /*0b70*/  LDCU.128 UR12, c[0x0][0x380] ;  /* 0x00007000ff0c77ac */ /* 0x000ee20008000c00 */
[----:B--2---:R-:W-:-:S04]  /*0b80*/  IMAD R12, R0, UR4, R15 ;  /* 0x00000004000c7c24 */ /* 0x004fc8000f8e020f */
[C---:B------:R-:W-:Y:S01]  /*0b90*/  IMAD.IADD R5, R12.reuse, 0x1, R13 ;  /* 0x000000010c057824 */ /* 0x040fe200078e020d */
[----:B---3--:R-:W-:-:S04]  /*0ba0*/  IADD3 R2, P0, PT, R12, UR12, RZ ;  /* 0x0000000c0c027c10 */ /* 0x008fc8000ff1e0ff */
[C---:B------:R-:W-:Y:S02]  /*0bb0*/  IADD3 R4, P1, PT, R5.reuse, UR14, RZ ;  /* 0x0000000e05047c10 */ /* 0x040fe4000ff3e0ff */
[----:B------:R-:W-:Y:S02]  /*0bc0*/  LEA.HI.X.SX32 R3, R12, UR13, 0x1, P0 ;  /* 0x0000000d0c037c11 */ /* 0x000fe400080f0eff */
[----:B------:R-:W-:-:S03]  /*0bd0*/  LEA.HI.X.SX32 R5, R5, UR15, 0x1, P1 ;  /* 0x0000000f05057c11 */ /* 0x000fc600088f0eff */
[----:B------:R-:W2:Y:S04]  /*0be0*/  LDG.E.U8 R12, desc[UR8][R2.64] ;  /* 0x00000008020c7981 */ /* 0x000ea8000c1e1100 */
[----:B------:R-:W3:Y:S04]  /*0bf0*/  LDG.E.U8 R16, desc[UR8][R4.64] ;  /* 0x0000000804107981 */ /* 0x000ee8000c1e1100 */
[----:B------:R-:W4:Y:S04]  /*0c00*/  LDG.E.U8 R18, desc[UR8][R2.64+0x1] ;  /* 0x0000010802127981 */ /* 0x000f28000c1e1100 */
[----:B------:R-:W5:Y:S01]  /*0c10*/  LDG.E.U8 R20, desc[UR8][R4.64+0x1] ;  /* 0x0000010804147981 */ /* 0x000f62000c1e1100 */
        /* <DEDUP_REMOVED lines=8> */
[----:B------:R-:W-:-:S03]  /*0ca0*/  FFMA R19, R18, R18, R19 ;  /* 0x0000001212137223 */ /* 0x000fc60000000013 */
[-C--:B------:R-:W-:Y:S01]  /*0cb0*/  FFMA R17, R18, R23.reuse, R17 ;  /* 0x0000001712117223 */ /* 0x080fe20000000011 */
[----:B------:R-:W-:-:S07]  /*0cc0*/  FFMA R14, R23, R23, R14 ;  /* 0x00000017170e7223 */ /* 0x000fce000000000e */
.L_x_75:
[----:B0-----:R-:W-:-:S05]  /*0cd0*/  IMAD R12, R0, UR7, R15 ;  /* 0x00000007000c7c24 */ /* 0x001fca000f8e020f */
[C---:B------:R-:W-:Y:S02]  /*0ce0*/  IADD3 R3, PT, PT, R12.reuse, R13, RZ ;  /* 0x0000000d0c037210 */ /* 0x040fe40007ffe0ff */
[C---:B-1----:R-:W-:Y:S02]  /*0cf0*/  IADD3 R4, P0, PT, R12.reuse, UR16, RZ ;  /* 0x000000100c047c10 */ /* 0x042fe4000ff1e0ff */
[C---:B------:R-:W-:Y:S02]  /*0d00*/  IADD3 R2, P1, PT, R3.reuse, UR18, RZ ;  /* 0x0000001203027c10 */ /* 0x040fe4000ff3e0ff */
[----:B------:R-:W-:Y:S02]  /*0d10*/  LEA.HI.X.SX32 R5, R12, UR17, 0x1, P0 ;  /* 0x000000110c057c11 */ /* 0x000fe400080f0eff */
[----:B------:R-:W-:-:S03]  /*0d20*/  LEA.HI.X.SX32 R3, R3, UR19, 0x1, P1 ;  /* 0x0000001303037c11 */ /* 0x000fc600088f0eff */
[----:B------:R-:W2:Y:S04]  /*0d30*/  LDG.E.U8 R4, desc[UR8][R4.64] ;  /* 0x0000000804047981 */ /* 0x000ea8000c1e1100 */
[----:B------:R-:W3:Y:S01]  /*0d40*/  LDG.E.U8 R2, desc[UR8][R2.64] ;  /* 0x0000000802027981 */ /* 0x000ee2000c1e1100 */
[----:B--2---:R-:W-:Y:S02]  /*0d50*/  I2FP.F32.U32 R12, R4 ;  /* 0x00000004000c7245 */ /* 0x004fe40000201000 */
[----:B---3--:R-:W-:-:S03]  /*0d60*/  I2FP.F32.U32 R15, R2 ;  /* 0x00000002000f7245 */ /* 0x008fc60000201000 */
[C---:B------:R-:W-:Y:S02]  /*0d70*/  FFMA R19, R12.reuse, R12, R19 ;  /* 0x0000000c0c137223 */ /* 0x040fe40000000013 */
[-C--:B------:R-:W-:Y:S01]  /*0d80*/  FFMA R17, R12, R15.reuse, R17 ;  /* 0x0000000f0c117223 */ /* 0x080fe20000000011 */
[----:B------:R-:W-:-:S07]  /*0d90*/  FFMA R14, R15, R15, R14 ;  /* 0x0000000f0f0e7223 */ /* 0x000fce000000000e */
.L_x_71:
[----:B------:R-:W-:Y:S05]  /*0da0*/  BSYNC.RECONVERGENT B2 ;  /* 0x0000000000027941 */ /* 0x000fea0003800200 */
.L_x_70:
[C---:B------:R-:W-:Y:S01]  /*0db0*/  ISETP.NE.AND P0, PT, R0.reuse, R9, PT ;  /* 0x000000090000720c */ /* 0x040fe20003f05270 */
[----:B------:R-:W-:-:S12]  /*0dc0*/  VIADD R0, R0, 0x1 ;  /* 0x0000000100007836 */ /* 0x000fd80000000000 */
[----:B------:R-:W-:Y:S05]  /*0dd0*/  @P0 BRA `(.L_x_76) ;  /* 0xfffffff400640947 */ /* 0x000fea000383ffff */
[----:B------:R-:W-:Y:S05]  /*0de0*/  BSYNC.RECONVERGENT B1 ;  /* 0x0000000000017941 */ /* 0x000fea0003800200 */
.L_x_69:
[----:B------:R-:W-:-:S07]  /*0df0*/  FMUL R14, R14, R19 ;  /* 0x000000130e0e7220 */ /* 0x000fce0000400000 */
.L_x_68:
[----:B------:R-:W-:Y:S05]  /*0e00*/  BSYNC.RECONVERGENT B0 ;  /* 0x0000000000007941 */ /* 0x000fea0003800200 */
.L_x_67:
[----:B------:R-:W-:Y:S01]  /*0e10*/  VIADD R0, R14, 0xf3000000 ;  /* 0xf30000000e007836 */ /* 0x000fe20000000000 */
[----:B------:R1:W2:Y:S01]  /*0e20*/  MUFU.RSQ R5, R14 ;  /* 0x0000000e00057308 */ /* 0x0002a20000001400 */
[----:B------:R-:W-:Y:S03]  /*0e30*/  BSSY.RECONVERGENT B0, `(.L_x_77) ;  /* 0x000000c000007945 */ /* 0x000fe60003800200 */
[----:B------:R-:W-:-:S13]  /*0e40*/  ISETP.GT.U32.AND P0, PT, R0, 0x727fffff, PT ;  /* 0x727fffff0000780c */ /* 0x000fda0003f04070 */
[----:B-12---:R-:W-:Y:S05]  /*0e50*/  @!P0 BRA `(.L_x_78) ;  /* 0x0000000000148947 */ /* 0x006fea0003800000 */
[----:B------:R-:W-:Y:S01]  /*0e60*/  IMAD.MOV.U32 R0, RZ, RZ, R14 ;  /* 0x000000ffff007224 */ /* 0x000fe200078e000e */
[----:B------:R-:W-:-:S07]  /*0e70*/  MOV R14, 0xe90 ;  /* 0x00000e90000e7802 */ /* 0x000fce0000000f00 */
[----:B0-----:R-:W-:Y:S05]  /*0e80*/  CALL.REL.NOINC `($__internal_3_$__cuda_sm20_sqrt_rn_f32_slowpath) ;  /* 0x0000000000e07944 */ /* 0x001fea0003c00000 */
[----:B------:R-:W-:Y:S01]  /*0e90*/  MOV R3, R0 ;  /* 0x0000000000037202 */ /* 0x000fe20000000f00 */
[----:B------:R-:W-:Y:S06]  /*0ea0*/  BRA `(.L_x_79) ;  /* 0x0000000000107947 */ /* 0x000fec0003800000 */
.L_x_78:
[C---:B0-----:R-:W-:Y:S01]  /*0eb0*/  FMUL.FTZ R3, R5.reuse, R14 ;  /* 0x0000000e05037220 */ /* 0x041fe20000410000 */
[----:B------:R-:W-:-:S03]  /*0ec0*/  FMUL.FTZ R0, R5, 0.5 ;  /* 0x3f00000005007820 */ /* 0x000fc60000410000 */
[----:B------:R-:W-:-:S04]  /*0ed0*/  FFMA R14, -R3, R3, R14 ;  /* 0x00000003030e7223 */ /* 0x000fc8000000010e */
[----:B------:R-:W-:-:S07]  /*0ee0*/  FFMA R3, R14, R0, R3 ;  /* 0x000000000e037223 */ /* 0x000fce0000000003 */
.L_x_79:
[----:B------:R-:W-:Y:S05]  /*0ef0*/  BSYNC.RECONVERGENT B0 ;  /* 0x0000000000007941 */ /* 0x000fea0003800200 */
.L_x_77:
[----:B------:R-:W0:Y:S01]  /*0f00*/  MUFU.RCP R0, R3 ;  /* 0x0000000300007308 */ /* 0x000e220000001000 */
[----:B------:R-:W-:Y:S07]  /*0f10*/  BSSY.RECONVERGENT B0, `(.L_x_80) ;  /* 0x000000b000007945 */ /* 0x000fee0003800200 */
[----:B------:R-:W1:Y:S01]  /*0f20*/  FCHK P0, R17, R3 ;  /* 0x0000000311007302 */ /* 0x000e620000000000 */
[----:B0-----:R-:W-:-:S04]  /*0f30*/  FFMA R5, R0, -R3, 1 ;  /* 0x3f80000000057423 */ /* 0x001fc80000000803 */
[----:B------:R-:W-:-:S04]  /*0f40*/  FFMA R0, R0, R5, R0 ;  /* 0x0000000500007223 */ /* 0x000fc80000000000 */
[----:B------:R-:W-:-:S04]  /*0f50*/  FFMA R2, R0, R17, RZ ;  /* 0x0000001100027223 */ /* 0x000fc800000000ff */
[----:B------:R-:W-:-:S04]  /*0f60*/  FFMA R5, R2, -R3, R17 ;  /* 0x8000000302057223 */ /* 0x000fc80000000011 */
[----:B------:R-:W-:Y:S01]  /*0f70*/  FFMA R0, R0, R5, R2 ;  /* 0x0000000500007223 */ /* 0x000fe20000000002 */
[----:B-1----:R-:W-:Y:S06]  /*0f80*/  @!P0 BRA `(.L_x_81) ;  /* 0x00000000000c8947 */ /* 0x002fec0003800000 */
[----:B------:R-:W-:Y:S01]  /*0f90*/  IMAD.MOV.U32 R0, RZ, RZ, R17 ;  /* 0x000000ffff007224 */ /* 0x000fe200078e0011 */
[----:B------:R-:W-:-:S07]  /*0fa0*/  MOV R2, 0xfc0 ;  /* 0x00000fc000027802 */ /* 0x000fce0000000f00 */
[----:B------:R-:W-:Y:S05]  /*0fb0*/  CALL.REL.NOINC `($__internal_4_$__cuda_sm3x_div_rn_noftz_f32_slowpath) ;  /* 0x0000000000f07944 */ /* 0x000fea0003c00000 */
.L_x_81:
[----:B------:R-:W-:Y:S05]  /*0fc0*/  BSYNC.RECONVERGENT B0 ;  /* 0x0000000000007941 */ /* 0x000fea0003800200 */
.L_x_80:
        /* <DEDUP_REMOVED lines=9> */
.L_x_66:
        /* <DEDUP_REMOVED lines=15> */
[----:B------:R-:W-:Y:S05]  /*1150*/  CALL.REL.NOINC `($__internal_4_$__cuda_sm3x_div_rn_noftz_f32_slowpath) ;  /* 0x0000000000887944 */ /* 0x000fea0003c00000 */
[----:B------:R-:W-:-:S07]  /*1160*/  MOV R2, R0 ;  /* 0x0000000000027202 */ /* 0x000fce0000000f00 */
.L_x_84:
[----:B------:R-:W-:Y:S05]  /*1170*/  BSYNC.RECONVERGENT B0 ;  /* 0x0000000000007941 */ /* 0x000fea0003800200 */
.L_x_83:
        /* <DEDUP_REMOVED lines=9> */
        .weak           $__internal_3_$__cuda_sm20_sqrt_rn_f32_slowpath
        .type           $__internal_3_$__cuda_sm20_sqrt_rn_f32_slowpath,@function
        .size           $__internal_3_$__cuda_sm20_sqrt_rn_f32_slowpath,($__internal_4_$__cuda_sm3x_div_rn_noftz_f32_slowpath - $__internal_3_$__cuda_sm20_sqrt_rn_f32_slowpath)
$__internal_3_$__cuda_sm20_sqrt_rn_f32_slowpath:
[----:B------:R-:W-:-:S13]  /*1210*/  LOP3.LUT P0, RZ, R0, 0x7fffffff, RZ, 0xc0, !PT ;  /* 0x7fffffff00ff7812 */ /* 0x000fda000780c0ff */
[----:B------:R-:W-:Y:S01]  /*1220*/  @!P0 IMAD.MOV.U32 R2, RZ, RZ, R0 ;  /* 0x000000ffff028224 */ /* 0x000fe200078e0000 */
[----:B------:R-:W-:Y:S06]  /*1230*/  @!P0 BRA `(.L_x_85) ;  /* 0x0000000000408947 */ /* 0x000fec0003800000 */
[----:B------:R-:W-:-:S13]  /*1240*/  FSETP.GEU.FTZ.AND P0, PT, R0, RZ, PT ;  /* 0x000000ff0000720b */ /* 0x000fda0003f1e000 */
[----:B------:R-:W-:Y:S01]  /*1250*/  @!P0 IMAD.MOV.U32 R2, RZ, RZ, 0x7fffffff ;  /* 0x7fffffffff028424 */ /* 0x000fe200078e00ff */
[----:B------:R-:W-:Y:S06]  /*1260*/  @!P0 BRA `(.L_x_85) ;  /* 0x0000000000348947 */ /* 0x000fec0003800000 */
[----:B------:R-:W-:-:S13]  /*1270*/  FSETP.GTU.FTZ.AND P0, PT, |R0|, +INF , PT ;  /* 0x7f8000000000780b */ /* 0x000fda0003f1c200 */
[----:B------:R-:W-:Y:S01]  /*1280*/  @P0 FADD.FTZ R2, R0, 1 ;  /* 0x3f80000000020421 */ /* 0x000fe20000010000 */
[----:B------:R-:W-:Y:S06]  /*1290*/  @P0 BRA `(.L_x_85) ;  /* 0x0000000000280947 */ /* 0x000fec0003800000 */
[----:B------:R-:W-:-:S13]  /*12a0*/  FSETP.NEU.FTZ.AND P0, PT, |R0|, +INF , PT ;  /* 0x7f8000000000780b */ /* 0x000fda0003f1d200 */
[----:B------:R-:W-:-:S04]  /*12b0*/  @P0 FFMA R3, R0, 1.84467440737095516160e+19, RZ ;  /* 0x5f80000000030823 */ /* 0x000fc800000000ff */
[----:B------:R-:W0:Y:S02]  /*12c0*/  @P0 MUFU.RSQ R2, R3 ;  /* 0x0000000300020308 */ /* 0x000e240000001400 */
[----:B0-----:R-:W-:Y:S01]  /*12d0*/  @P0 FMUL.FTZ R4, R3, R2 ;  /* 0x0000000203040220 */ /* 0x001fe20000410000 */
[----:B------:R-:W-:Y:S01]  /*12e0*/  @P0 FMUL.FTZ R12, R2, 0.5 ;  /* 0x3f000000020c0820 */ /* 0x000fe20000410000 */
[----:B------:R-:W-:Y:S02]  /*12f0*/  @!P0 IMAD.MOV.U32 R2, RZ, RZ, R0 ;  /* 0x000000ffff028224 */ /* 0x000fe400078e0000 */
[----:B------:R-:W-:-:S04]  /*1300*/  @P0 FADD.FTZ R5, -R4, -RZ ;  /* 0x800000ff04050221 */ /* 0x000fc80000010100 */
[----:B------:R-:W-:-:S04]  /*1310*/  @P0 FFMA R5, R4, R5, R3 ;  /* 0x0000000504050223 */ /* 0x000fc80000000003 */
[----:B------:R-:W-:-:S04]  /*1320*/  @P0 FFMA R5, R5, R12, R4 ;  /* 0x0000000c05050223 */ /* 0x000fc80000000004 */
[----:B------:R-:W-:-:S07]  /*1330*/  @P0 FMUL.FTZ R2, R5, 2.3283064365386962891e-10 ;  /* 0x2f80000005020820 */ /* 0x000fce0000410000 */
.L_x_85:
[----:B------:R-:W-:Y:S01]  /*1340*/  MOV R0, R2 ;  /* 0x0000000200007202 */ /* 0x000fe20000000f00 */
[----:B------:R-:W-:Y:S02]  /*1350*/  IMAD.MOV.U32 R2, RZ, RZ, R14 ;  /* 0x000000ffff027224 */ /* 0x000fe400078e000e */
[----:B------:R-:W-:-:S04]  /*1360*/  IMAD.MOV.U32 R3, RZ, RZ, 0x0 ;  /* 0x00000000ff037424 */ /* 0x000fc800078e00ff */
[----:B------:R-:W-:Y:S05]  /*1370*/  RET.REL.NODEC R2 `(_Z3nccPhS_S_iiiiif) ;  /* 0xffffffec02207950 */ /* 0x000fea0003c3ffff */
        .weak           $__internal_4_$__cuda_sm3x_div_rn_noftz_f32_slowpath
        .type           $__internal_4_$__cuda_sm3x_div_rn_noftz_f32_slowpath,@function
        .size           $__internal_4_$__cuda_sm3x_div_rn_noftz_f32_slowpath,(.L_x_183 - $__internal_4_$__cuda_sm3x_div_rn_noftz_f32_slowpath)
$__internal_4_$__cuda_sm3x_div_rn_noftz_f32_slowpath:
[----:B------:R-:W-:Y:S01]  /*1380*/  SHF.R.U32.HI R5, RZ, 0x17, R3 ;  /* 0x00000017ff057819 */ /* 0x000fe20000011603 */
[----:B------:R-:W-:Y:S01]  /*1390*/  BSSY.RECONVERGENT B1, `(.L_x_86) ;  /* 0x0000062000017945 */ /* 0x000fe20003800200 */
[----:B------:R-:W-:Y:S02]  /*13a0*/  SHF.R.U32.HI R4, RZ, 0x17, R0 ;  /* 0x00000017ff047819 */ /* 0x000fe40000011600 */
[----:B------:R-:W-:Y:S02]  /*13b0*/  LOP3.LUT R5, R5, 0xff, RZ, 0xc0, !PT ;  /* 0x000000ff05057812 */ /* 0x000fe400078ec0ff */
[----:B------:R-:W-:-:S03]  /*13c0*/  LOP3.LUT R16, R4, 0xff, RZ, 0xc0, !PT ;  /* 0x000000ff04107812 */ /* 0x000fc600078ec0ff */
[----:B------:R-:W-:Y:S01]  /*13d0*/  VIADD R14, R5, 0xffffffff ;  /* 0xffffffff050e7836 */ /* 0x000fe20000000000 */
[----:B------:R-:W-:-:S04]  /*13e0*/  IADD3 R12, PT, PT, R16, -0x1, RZ ;  /* 0xffffffff100c7810 */ /* 0x000fc80007ffe0ff */
        /* <DEDUP_REMOVED lines=27> */
.L_x_87:
[----:B------:R-:W-:Y:S01]  /*15a0*/  LEA R12, R5, 0xc0800000, 0x17 ;  /* 0xc0800000050c7811 */ /* 0x000fe200078eb8ff */
[----:B------:R-:W-:Y:S04]  /*15b0*/  BSSY.RECONVERGENT B2, `(.L_x_92) ;  /* 0x0000036000027945 */ /* 0x000fe80003800200 */
[----:B------:R-:W-:Y:S02]  /*15c0*/  IMAD.IADD R12, R3, 0x1, -R12 ;  /* 0x00000001030c7824 */ /* 0x000fe400078e0a0c */
[----:B------:R-:W-:Y:S02]  /*15d0*/  VIADD R3, R16, 0xffffff81 ;  /* 0xffffff8110037836 */ /* 0x000fe40000000000 */
[----:B------:R-:W0:Y:S01]  /*15e0*/  MUFU.RCP R14, R12 ;  /* 0x0000000c000e7308 */ /* 0x000e220000001000 */
[----:B------:R-:W-:Y:S01]  /*15f0*/  FADD.FTZ R15, -R12, -RZ ;  /* 0x800000ff0c0f7221 */ /* 0x000fe20000010100 */
[C---:B------:R-:W-:Y:S01]  /*1600*/  IMAD R0, R3.reuse, -0x800000, R0 ;  /* 0xff80000003007824 */ /* 0x040fe200078e0200 */
[----:B------:R-:W-:-:S05]  /*1610*/  IADD3 R5, PT, PT, R3, 0x7f, -R5 ;  /* 0x0000007f03057810 */ /* 0x000fca0007ffe805 */
[----:B------:R-:W-:Y:S02]  /*1620*/  IMAD.IADD R5, R5, 0x1, R4 ;  /* 0x0000000105057824 */ /* 0x000fe400078e0204 */
[----:B0-----:R-:W-:-:S04]  /*1630*/  FFMA R17, R14, R15, 1 ;  /* 0x3f8000000e117423 */ /* 0x001fc8000000000f */
[----:B------:R-:W-:-:S04]  /*1640*/  FFMA R19, R14, R17, R14 ;  /* 0x000000110e137223 */ /* 0x000fc8000000000e */
[----:B------:R-:W-:-:S04]  /*1650*/  FFMA R14, R0, R19, RZ ;  /* 0x00000013000e7223 */ /* 0x000fc800000000ff */
[----:B------:R-:W-:-:S04]  /*1660*/  FFMA R17, R15, R14, R0 ;  /* 0x0000000e0f117223 */ /* 0x000fc80000000000 */
[----:B------:R-:W-:-:S04]  /*1670*/  FFMA R14, R19, R17, R14 ;  /* 0x00000011130e7223 */ /* 0x000fc8000000000e */
[----:B------:R-:W-:-:S04]  /*1680*/  FFMA R15, R15, R14, R0 ;  /* 0x0000000e0f0f7223 */ /* 0x000fc80000000000 */
[----:B------:R-:W-:-:S05]  /*1690*/  FFMA R0, R19, R15, R14 ;  /* 0x0000000f13007223 */ /* 0x000fca000000000e */
[----:B------:R-:W-:-:S04]  /*16a0*/  SHF.R.U32.HI R3, RZ, 0x17, R0 ;  /* 0x00000017ff037819 */ /* 0x000fc80000011600 */
[----:B------:R-:W-:-:S04]  /*16b0*/  LOP3.LUT R3, R3, 0xff, RZ, 0xc0, !PT ;  /* 0x000000ff03037812 */ /* 0x000fc800078ec0ff */
[----:B------:R-:W-:-:S05]  /*16c0*/  IADD3 R16, PT, PT, R3, R5, RZ ;  /* 0x0000000503107210 */ /* 0x000fca0007ffe0ff */
        /* <DEDUP_REMOVED lines=11> */
[C---:B------:R-:W-:Y:S02]  /*1780*/  VIADD R12, R16.reuse, 0x20 ;  /* 0x00000020100c7836 */ /* 0x040fe40000000000 */
[-CC-:B------:R-:W-:Y:S01]  /*1790*/  FFMA.RM R4, R19, R15.reuse, R14.reuse ;  /* 0x0000000f13047223 */ /* 0x180fe2000000400e */
[C---:B------:R-:W-:Y:S02]  /*17a0*/  ISETP.NE.AND P2, PT, R16.reuse, RZ, PT ;  /* 0x000000ff1000720c */ /* 0x040fe40003f45270 */
[----:B------:R-:W-:Y:S01]  /*17b0*/  LOP3.LUT R5, R3, 0x7fffff, RZ, 0xc0, !PT ;  /* 0x007fffff03057812 */ /* 0x000fe200078ec0ff */
[----:B------:R-:W-:Y:S01]  /*17c0*/  FFMA.RP R3, R19, R15, R14 ;  /* 0x0000000f13037223 */ /* 0x000fe2000000800e */
[----:B------:R-:W-:Y:S01]  /*17d0*/  IMAD.MOV R14, RZ, RZ, -R16 ;  /* 0x000000ffff0e7224 */ /* 0x000fe200078e0a10 */
        /* <DEDUP_REMOVED lines=11> */
[----:B------:R-:W-:-:S04]  /*1890*/  LOP3.LUT R3, R3, R4, RZ, 0xc0, !PT ;  /* 0x0000000403037212 */ /* 0x000fc800078ec0ff */
[----:B------:R-:W-:-:S04]  /*18a0*/  IADD3 R3, PT, PT, R12, R3, RZ ;  /* 0x000000030c037210 */ /* 0x000fc80007ffe0ff */
[----:B------:R-:W-:Y:S01]  /*18b0*/  LOP3.LUT R0, R3, R0, RZ, 0xfc, !PT ;  /* 0x0000000003007212 */ /* 0x000fe200078efcff */
[----:B------:R-:W-:Y:S06]  /*18c0*/  BRA `(.L_x_95) ;  /* 0x0000000000107947 */ /* 0x000fec0003800000 */
.L_x_94:
[----:B------:R-:W-:-:S04]  /*18d0*/  LOP3.LUT R0, R0, 0x80000000, RZ, 0xc0, !PT ;  /* 0x8000000000007812 */ /* 0x000fc800078ec0ff */
[----:B------:R-:W-:Y:S01]  /*18e0*/  LOP3.LUT R0, R0, 0x7f800000, RZ, 0xfc, !PT ;  /* 0x7f80000000007812 */ /* 0x000fe200078efcff */
[----:B------:R-:W-:Y:S06]  /*18f0*/  BRA `(.L_x_95) ;  /* 0x0000000000047947 */ /* 0x000fec0003800000 */
.L_x_93:
[----:B------:R-:W-:-:S07]  /*1900*/  IMAD R0, R5, 0x800000, R0 ;  /* 0x0080000005007824 */ /* 0x000fce00078e0200 */
.L_x_95:
[----:B------:R-:W-:Y:S05]  /*1910*/  BSYNC.RECONVERGENT B2 ;  /* 0x0000000000027941 */ /* 0x000fea0003800200 */
.L_x_92:
[----:B------:R-:W-:Y:S05]  /*1920*/  BRA `(.L_x_96) ;  /* 0x0000000000207947 */ /* 0x000fea0003800000 */
.L_x_91:
[----:B------:R-:W-:-:S04]  /*1930*/  LOP3.LUT R0, R3, 0x80000000, R0, 0x48, !PT ;  /* 0x8000000003007812 */ /* 0x000fc800078e4800 */
[----:B------:R-:W-:Y:S01]  /*1940*/  LOP3.LUT R0, R0, 0x7f800000, RZ, 0xfc, !PT ;  /* 0x7f80000000007812 */ /* 0x000fe200078efcff */
[----:B------:R-:W-:Y:S06]  /*1950*/  BRA `(.L_x_96) ;  /* 0x0000000000147947 */ /* 0x000fec0003800000 */
.L_x_90:
[----:B------:R-:W-:Y:S01]  /*1960*/  LOP3.LUT R0, R3, 0x80000000, R0, 0x48, !PT ;  /* 0x8000000003007812 */ /* 0x000fe200078e4800 */
[----:B------:R-:W-:Y:S06]  /*1970*/  BRA `(.L_x_96) ;  /* 0x00000000000c7947 */ /* 0x000fec0003800000 */
.L_x_89:
[----:B------:R-:W0:Y:S01]  /*1980*/  MUFU.RSQ R0, -QNAN ;  /* 0xffc0000000007908 */ /* 0x000e220000001400 */
[----:B------:R-:W-:Y:S05]  /*1990*/  BRA `(.L_x_96) ;  /* 0x0000000000047947 */ /* 0x000fea0003800000 */
.L_x_88:
[----:B------:R-:W-:-:S07]  /*19a0*/  FADD.FTZ R0, R0, R3 ;  /* 0x0000000300007221 */ /* 0x000fce0000010000 */
.L_x_96:
[----:B------:R-:W-:Y:S05]  /*19b0*/  BSYNC.RECONVERGENT B1 ;  /* 0x0000000000017941 */ /* 0x000fea0003800200 */
.L_x_86:
[----:B------:R-:W-:-:S04]  /*19c0*/  IMAD.MOV.U32 R3, RZ, RZ, 0x0 ;  /* 0x00000000ff037424 */ /* 0x000fc800078e00ff */
[----:B0-----:R-:W-:Y:S05]  /*19d0*/  RET.REL.NODEC R2 `(_Z3nccPhS_S_iiiiif) ;  /* 0xffffffe402887950 */ /* 0x001fea0003c3ffff */
.L_x_97:
        /* <DEDUP_REMOVED lines=10> */
.L_x_183:


//--------------------- .text._Z3ssdPhS_S_iiiiifi --------------------------
	.section	.text._Z3ssdPhS_S_iiiiifi,"ax",@progbits
	.align	128
        .global         _Z3ssdPhS_S_iiiiifi
        .type           _Z3ssdPhS_S_iiiiifi,@function
        .size           _Z3ssdPhS_S_iiiiifi,(.L_x_184 - _Z3ssdPhS_S_iiiiifi)
        .other          _Z3ssdPhS_S_iiiiifi,@"STO_CUDA_ENTRY STV_DEFAULT"
_Z3ssdPhS_S_iiiiifi:
.text._Z3ssdPhS_S_iiiiifi:
[----:B------:R-:W-:Y:S01]  /*0000*/  LDC R1, c[0x0][0x37c] ;  /* 0x0000df00ff017b82 */ /* 0x000fe20000000800 */
[----:B------:R-:W0:Y:S07]  /*0010*/  S2R R0, SR_TID.X ;  /* 0x0000000000007919 */ /* 0x000e2e0000002100 */
[----:B------:R-:W0:Y:S01]  /*0020*/  S2UR UR7, SR_CTAID.X ;  /* 0x00000000000779c3 */ /* 0x000e220000002500 */
[----:B------:R-:W1:Y:S01]  /*0030*/  LDCU UR13, c[0x0][0x3a0] ;  /* 0x00007400ff0d77ac */ /* 0x000e620008000800 */
[----:B------:R-:W2:Y:S01]  /*0040*/  S2R R3, SR_TID.Y ;  /* 0x0000000000037919 */ /* 0x000ea20000002200 */
[----:B------:R-:W3:Y:S05]  /*0050*/  LDCU UR5, c[0x0][0x3a8] ;  /* 0x00007500ff0577ac */ /* 0x000eea0008000800 */
[----:B------:R-:W0:Y:S01]  /*0060*/  LDC R5, c[0x0][0x360] ;  /* 0x0000d800ff057b82 */ /* 0x000e220000000800 */
[----:B------:R-:W4:Y:S01]  /*0070*/  LDCU.64 UR14, c[0x0][0x398] ;  /* 0x00007300ff0e77ac */ /* 0x000f220008000a00 */
[----:B------:R-:W5:Y:S06]  /*0080*/  LDCU.64 UR10, c[0x0][0x358] ;  /* 0x00006b00ff0a77ac */ /* 0x000f6c0008000a00 */
[----:B------:R-:W2:Y:S01]  /*0090*/  S2UR UR8, SR_CTAID.Y ;  /* 0x00000000000879c3 */ /* 0x000ea20000002600 */
[----:B-1----:R-:W-:-:S02]  /*00a0*/  UIADD3 UR9, UPT, UPT, UR13, 0x1, URZ ;  /* 0x000000010d097890 */ /* 0x002fc4000fffe0ff */
[----:B------:R-:W-:Y:S02]  /*00b0*/  ULOP3.LUT UR4, URZ, UR13, URZ, 0x33, !UPT ;  /* 0x0000000dff047292 */ /* 0x000fe4000f8e33ff */
[----:B---3--:R-:W-:-:S03]  /*00c0*/  UIADD3 UR6, UPT, UPT, UR9, UR5, URZ ;  /* 0x0000000509067290 */ /* 0x008fc6000fffe0ff */
[----:B------:R-:W2:Y:S01]  /*00d0*/  LDC R2, c[0x0][0x364] ;  /* 0x0000d900ff027b82 */ /* 0x000ea20000000800 */
[----:B0-----:R-:W-:Y:S01]  /*00e0*/  IMAD R5, R5, UR7, R0 ;  /* 0x0000000705057c24 */ /* 0x001fe2000f8e0200 */
[----:B----4-:R-:W-:Y:S02]  /*00f0*/  UIADD3 UR7, UPT, UPT, UR4, UR15, URZ ;  /* 0x0000000f04077290 */ /* 0x010fe4000fffe0ff */
[----:B------:R-:W-:Y:S02]  /*0100*/  UIADD3 UR4, UPT, UPT, UR4, UR14, URZ ;  /* 0x0000000e04047290 */ /* 0x000fe4000fffe0ff */
[----:B------:R-:W-:-:S04]  /*0110*/  ISETP.GE.AND P0, PT, R5, UR6, PT ;  /* 0x0000000605007c0c */ /* 0x000fc8000bf06270 */
[----:B------:R-:W-:Y:S01]  /*0120*/  ISETP.LT.AND P0, PT, R5, UR4, P0 ;  /* 0x0000000405007c0c */ /* 0x000fe20008701270 */
[----:B--2---:R-:W-:-:S05]  /*0130*/  IMAD R2, R2, UR8, R3 ;  /* 0x0000000802027c24 */ /* 0x004fca000f8e0203 */
[----:B------:R-:W-:-:S04]  /*0140*/  ISETP.GE.AND P1, PT, R2, UR7, PT ;  /* 0x0000000702007c0c */ /* 0x000fc8000bf26270 */
[----:B------:R-:W-:-:S04]  /*0150*/  ISETP.GT.AND P1, PT, R2, UR13, !P1 ;  /* 0x0000000d02007c0c */ /* 0x000fc8000cf24270 */
[----:B------:R-:W-:-:S13]  /*0160*/  PLOP3.LUT P0, PT, P0, P1, PT, 0x80, 0x8 ;  /* 0x000000000008781c */ /* 0x000fda0000703070 */
[----:B------:R-:W0:Y:S01]  /*0170*/  @!P0 LDC.64 R6, c[0x0][0x390] ;  /* 0x0000e400ff068b82 */ /* 0x000e220000000a00 */
[----:B------:R-:W-:-:S05]  /*0180*/  @!P0 IMAD R0, R2, UR14, R5 ;  /* 0x0000000e02008c24 */ /* 0x000fca000f8e0205 */
[----:B0-----:R-:W-:-:S04]  /*0190*/  @!P0 IADD3 R6, P1, PT, R0, R6, RZ ;  /* 0x0000000600068210 */ /* 0x001fc80007f3e0ff */
[----:B------:R-:W-:-:S05]  /*01a0*/  @!P0 LEA.HI.X.SX32 R7, R0, R7, 0x1, P1 ;  /* 0x0000000700078211 */ /* 0x000fca00008f0eff */
[----:B-----5:R0:W-:Y:S01]  /*01b0*/  @!P0 STG.E.U8 desc[UR10][R6.64], RZ ;  /* 0x000000ff06008986 */ /* 0x0201e2000c10110a */
[----:B------:R-:W-:Y:S05]  /*01c0*/  @!P0 EXIT ;  /* 0x000000000000894d */ /* 0x000fea0003800000 */
[----:B------:R-:W-:-:S04]  /*01d0*/  ISETP.GE.AND P0, PT, R2, UR15, PT ;  /* 0x0000000f02007c0c */ /* 0x000fc8000bf06270 */
[----:B------:R-:W-:-:S13]  /*01e0*/  ISETP.GE.OR P0, PT, R5, UR14, P0 ;  /* 0x0000000e05007c0c */ /* 0x000fda0008706670 */
[----:B------:R-:W-:Y:S05]  /*01f0*/  @P0 EXIT ;  /* 0x000000000000094d */ /* 0x000fea0003800000 */
[----:B------:R-:W1:Y:S01]  /*0200*/  LDCU UR7, c[0x0][0x3b0] ;  /* 0x00007600ff0777ac */ /* 0x000e620008000800 */
[----:B------:R-:W1:Y:S01]  /*0210*/  LDCU UR4, c[0x0][0x3a4] ;  /* 0x00007480ff0477ac */ /* 0x000e620008000800 */
[----:B------:R-:W-:Y:S02]  /*0220*/  ULOP3.LUT UR5, URZ, UR5, URZ, 0x33, !UPT ;  /* 0x00000005ff057292 */ /* 0x000fe4000f8e33ff */
[----:B-1----:R-:W-:Y:S02]  /*0230*/  UIMAD UR6, UR7, UR4, URZ ;  /* 0x00000004070672a4 */ /* 0x002fe4000f8e02ff */
[----:B------:R-:W-:-:S04]  /*0240*/  UIADD3 UR4, UPT, UPT, -UR4, 0x1, URZ ;  /* 0x0000000104047890 */ /* 0x000fc8000fffe1ff */
[----:B------:R-:W-:Y:S01]  /*0250*/  UISETP.GE.AND UP0, UPT, UR4, UR5, UPT ;  /* 0x000000050400728c */ /* 0x000fe2000bf06270 */
[----:B------:R-:W-:-:S05]  /*0260*/  I2FP.F32.S32 R4, UR6 ;  /* 0x0000000600047c45 */ /* 0x000fca0008201400 */
[----:B------:R-:W-:-:S03]  /*0270*/  IMAD.MOV.U32 R14, RZ, RZ, R4 ;  /* 0x000000ffff0e7224 */ /* 0x000fc600078e0004 */
[----:B------:R-:W-:Y:S05]  /*0280*/  BRA.U !UP0, `(.L_x_98) ;  /* 0x0000000d08bc7547 */ /* 0x000fea000b800000 */
[----:B------:R-:W-:-:S09]  /*0290*/  UISETP.GE.AND UP0, UPT, UR7, 0x1, UPT ;  /* 0x000000010700788c */ /* 0x000fd2000bf06270 */
[----:B------:R-:W-:Y:S05]  /*02a0*/  BRA.U !UP0, `(.L_x_98) ;  /* 0x0000000d08b47547 */ /* 0x000fea000b800000 */
[----:B------:R-:W1:Y:S01]  /*02b0*/  LDCU UR6, c[0x0][0x3ac] ;  /* 0x00007580ff0677ac */ /* 0x000e620008000800 */
[----:B------:R-:W-:Y:S02]  /*02c0*/  VIADD R10, R2, UR13 ;  /* 0x0000000d020a7c36 */ /* 0x000fe40008000000 */
[C---:B------:R-:W-:Y:S01]  /*02d0*/  VIADD R11, R5.reuse, -UR13 ;  /* 0x8000000d050b7c36 */ /* 0x040fe20008000000 */
[----:B------:R-:W-:Y:S02]  /*02e0*/  UIADD3 UR5, UPT, UPT, UR9, UR13, URZ ;  /* 0x0000000d09057290 */ /* 0x000fe4000fffe0ff */
[----:B------:R-:W-:Y:S01]  /*02f0*/  VIADD R12, R5, UR13 ;  /* 0x0000000d050c7c36 */ /* 0x000fe20008000000 */
[----:B------:R-:W-:Y:S01]  /*0300*/  USHF.L.U32 UR12, UR13, 0x1, URZ ;  /* 0x000000010d0c7899 */ /* 0x000fe200080006ff */
[----:B------:R-:W-:Y:S01]  /*0310*/  IMAD.MOV.U32 R14, RZ, RZ, R4 ;  /* 0x000000ffff0e7224 */ /* 0x000fe200078e0004 */
[----:B------:R-:W-:-:S04]  /*0320*/  ULOP3.LUT UR5, UR5, 0xfffffff8, URZ, 0xc0, !UPT ;  /* 0xfffffff805057892 */ /* 0x000fc8000f8ec0ff */
[----:B------:R-:W-:-:S03]  /*0330*/  UIADD3 UR8, UPT, UPT, -UR5, URZ, URZ ;  /* 0x000000ff05087290 */ /* 0x000fc6000fffe1ff */
[----:B------:R-:W-:Y:S01]  /*0340*/  UMOV UR5, UR4 ;  /* 0x0000000400057c82 */ /* 0x000fe20008000000 */
[----:B-1----:R-:W-:-:S08]  /*0350*/  MOV R13, UR6 ;  /* 0x00000006000d7c02 */ /* 0x002fd00008000f00 */
.L_x_110:
[----:B------:R-:W-:-:S05]  /*0360*/  UMOV UR4, URZ ;  /* 0x000000ff00047c82 */ /* 0x000fca0008000000 */
.L_x_109:
[----:B------:R-:W1:Y:S01]  /*0370*/  LDCU UR6, c[0x0][0x3a0] ;  /* 0x00007400ff0677ac */ /* 0x000e620008000800 */
[----:B------:R-:W-:Y:S01]  /*0380*/  BSSY.RECONVERGENT B0, `(.L_x_99) ;  /* 0x00000d0000007945 */ /* 0x000fe20003800200 */
[----:B------:R-:W-:Y:S02]  /*0390*/  IMAD.MOV.U32 R18, RZ, RZ, RZ ;  /* 0x000000ffff127224 */ /* 0x000fe400078e00ff */
[----:B-1----:R-:W-:-:S05]  /*03a0*/  VIADD R15, R2, -UR6 ;  /* 0x80000006020f7c36 */ /* 0x002fca0008000000 */
[----:B------:R-:W-:-:S13]  /*03b0*/  ISETP.GT.AND P0, PT, R15, R10, PT ;  /* 0x0000000a0f00720c */ /* 0x000fda0003f04270 */
[----:B------:R-:W-:Y:S05]  /*03c0*/  @P0 BRA `(.L_x_100) ;  /* 0x0000000c002c0947 */ /* 0x000fea0003800000 */
[----:B------:R-:W0:Y:S01]  /*03d0*/  LDCU UR6, c[0x0][0x3b0] ;  /* 0x00007600ff0677ac */ /* 0x000e220008000800 */
[----:B------:R-:W-:Y:S02]  /*03e0*/  I2FP.F32.U32 R0, UR4 ;  /* 0x0000000400007c45 */ /* 0x000fe40008201000 */
        /* <DEDUP_REMOVED lines=11> */
[----:B------:R-:W-:Y:S05]  /*04a0*/  CALL.REL.NOINC `($__internal_5_$__cuda_sm3x_div_rn_noftz_f32_slowpath) ;  /* 0x0000000c00d07944 */ /* 0x000fea0003c00000 */
[----:B------:R-:W-:-:S07]  /*04b0*/  IMAD.MOV.U32 R3, RZ, RZ, R0 ;  /* 0x000000ffff037224 */ /* 0x000fce00078e0000 */
.L_x_101:
[----:B------:R-:W-:Y:S01]  /*04c0*/  ISETP.GT.AND P0, PT, R11, R12, PT ;  /* 0x0000000c0b00720c */ /* 0x000fe20003f04270 */
[----:B------:R-:W-:Y:S01]  /*04d0*/  FADD R0, -R3, 1 ;  /* 0x3f80000003007421 */ /* 0x000fe20000000100 */
[----:B------:R-:W-:-:S11]  /*04e0*/  IMAD.MOV.U32 R18, RZ, RZ, RZ ;  /* 0x000000ffff127224 */ /* 0x000fd600078e00ff */
.L_x_108:
[----:B------:R-:W-:Y:S04]  /*04f0*/  BSSY.RECONVERGENT B1, `(.L_x_102) ;  /* 0x00000b5000017945 */ /* 0x000fe80003800200 */
[----:B------:R-:W-:Y:S05]  /*0500*/  @P0 BRA `(.L_x_103) ;  /* 0x0000000800cc0947 */ /* 0x000fea0003800000 */
[----:B------:R-:W0:Y:S01]  /*0510*/  LDCU UR7, c[0x0][0x3a0] ;  /* 0x00007400ff0777ac */ /* 0x000e220008000800 */
[----:B------:R-:W-:Y:S01]  /*0520*/  MOV R16, R11 ;  /* 0x0000000b00107202 */ /* 0x000fe20000000f00 */
[----:B------:R-:W-:Y:S02]  /*0530*/  UISETP.GE.U32.AND UP2, UPT, UR12, 0x7, UPT ;  /* 0x000000070c00788c */ /* 0x000fe4000bf46070 */
[----:B------:R-:W-:Y:S01]  /*0540*/  ULOP3.LUT UR6, UR12, 0x6, URZ, 0xc0, !UPT ;  /* 0x000000060c067892 */ /* 0x000fe2000f8ec0ff */
[----:B------:R-:W1:Y:S01]  /*0550*/  LDCU UR14, c[0x0][0x398] ;  /* 0x00007300ff0e77ac */ /* 0x000e620008000800 */
[----:B------:R-:W2:Y:S02]  /*0560*/  LDCU.128 UR20, c[0x0][0x380] ;  /* 0x00007000ff1477ac */ /* 0x000ea40008000c00 */
[----:B------:R-:W-:Y:S02]  /*0570*/  UISETP.GE.U32.AND UP0, UPT, UR6, 0x3, UPT ;  /* 0x000000030600788c */ /* 0x000fe4000bf06070 */
[----:B0-----:R-:W-:Y:S01]  /*0580*/  ULOP3.LUT UP1, URZ, UR7, 0x1, URZ, 0xc0, !UPT ;  /* 0x0000000107ff7892 */ /* 0x001fe2000f82c0ff */
[----:B------:R-:W-:Y:S10]  /*0590*/  BRA.U !UP2, `(.L_x_104) ;  /* 0x000000050a487547 */ /* 0x000ff4000b800000 */
[----:B------:R-:W0:Y:S01]  /*05a0*/  LDCU UR6, c[0x0][0x398] ;  /* 0x00007300ff0677ac */ /* 0x000e220008000800 */
[--C-:B------:R-:W-:Y:S01]  /*05b0*/  IMAD.MOV.U32 R16, RZ, RZ, R11.reuse ;  /* 0x000000ffff107224 */ /* 0x100fe200078e000b */
[----:B------:R-:W3:Y:S01]  /*05c0*/  LDCU.128 UR16, c[0x0][0x380] ;  /* 0x00007000ff1077ac */ /* 0x000ee20008000c00 */
[----:B0-----:R-:W-:Y:S01]  /*05d0*/  IMAD R26, R15, UR6, R11 ;  /* 0x000000060f1a7c24 */ /* 0x001fe2000f8e020b */
[----:B------:R-:W-:-:S03]  /*05e0*/  UMOV UR6, UR8 ;  /* 0x0000000800067c82 */ /* 0x000fc60008000000 */
[----:B---3--:R-:W-:-:S07]  /*05f0*/  VIADD R25, R26, UR5 ;  /* 0x000000051a197c36 */ /* 0x008fce0008000000 */
.L_x_105:
[----:B------:R-:W-:-:S04]  /*0600*/  IADD3 R6, P1, PT, R25, UR18, RZ ;  /* 0x0000001219067c10 */ /* 0x000fc8000ff3e0ff */
[----:B------:R-:W-:Y:S02]  /*0610*/  LEA.HI.X.SX32 R7, R25, UR19, 0x1, P1 ;  /* 0x0000001319077c11 */ /* 0x000fe400088f0eff */
[----:B------:R-:W-:-:S03]  /*0620*/  IADD3 R8, P1, PT, R26, UR16, RZ ;  /* 0x000000101a087c10 */ /* 0x000fc6000ff3e0ff */
[----:B------:R-:W3:Y:S01]  /*0630*/  LDG.E.U8 R20, desc[UR10][R6.64+0x1] ;  /* 0x0000010a06147981 */ /* 0x000ee2000c1e1100 */
[----:B------:R-:W-:-:S03]  /*0640*/  LEA.HI.X.SX32 R9, R26, UR17, 0x1, P1 ;  /* 0x000000111a097c11 */ /* 0x000fc600088f0eff */
[----:B------:R-:W4:Y:S04]  /*0650*/  LDG.E.U8 R21, desc[UR10][R6.64] ;  /* 0x0000000a06157981 */ /* 0x000f28000c1e1100 */
[----:B------:R-:W5:Y:S04]  /*0660*/  LDG.E.U8 R17, desc[UR10][R8.64] ;  /* 0x0000000a08117981 */ /* 0x000f68000c1e1100 */
[----:B------:R-:W2:Y:S04]  /*0670*/  LDG.E.U8 R24, desc[UR10][R6.64+0x2] ;  /* 0x0000020a06187981 */ /* 0x000ea8000c1e1100 */
[----:B------:R-:W2:Y:S04]  /*0680*/  LDG.E.U8 R19, desc[UR10][R8.64+0x1] ;  /* 0x0000010a08137981 */ /* 0x000ea8000c1e1100 */
[----:B------:R-:W2:Y:S04]  /*0690*/  LDG.E.U8 R28, desc[UR10][R6.64+0x7] ;  /* 0x0000070a061c7981 */ /* 0x000ea8000c1e1100 */
[----:B------:R-:W2:Y:S01]  /*06a0*/  LDG.E.U8 R29, desc[UR10][R6.64+0x8] ;  /* 0x0000080a061d7981 */ /* 0x000ea2000c1e1100 */
[----:B---3--:R-:W-:-:S02]  /*06b0*/  I2FP.F32.U32 R20, R20 ;  /* 0x0000001400147245 */ /* 0x008fc40000201000 */
[----:B----4-:R-:W-:-:S03]  /*06c0*/  I2FP.F32.U32 R21, R21 ;  /* 0x0000001500157245 */ /* 0x010fc60000201000 */
[----:B------:R-:W-:Y:S01]  /*06d0*/  FMUL R23, R20, R3 ;  /* 0x0000000314177220 */ /* 0x000fe20000400000 */
[----:B-----5:R-:W-:-:S03]  /*06e0*/  I2FP.F32.U32 R22, R17 ;  /* 0x0000001100167245 */ /* 0x020fc60000201000 */
[----:B------:R-:W-:Y:S02]  /*06f0*/  FFMA R23, R0, R21, R23 ;  /* 0x0000001500177223 */ /* 0x000fe40000000017 */
[----:B------:R-:W3:Y:S01]  /*0700*/  LDG.E.U8 R21, desc[UR10][R6.64+0x3] ;  /* 0x0000030a06157981 */ /* 0x000ee2000c1e1100 */
[----:B--2---:R-:W-:Y:S01]  /*0710*/  I2FP.F32.U32 R17, R24 ;  /* 0x0000001800117245 */ /* 0x004fe20000201000 */
[----:B------:R-:W-:Y:S02]  /*0720*/  FADD R23, R22, -R23 ;  /* 0x8000001716177221 */ /* 0x000fe40000000000 */
[----:B------:R-:W2:Y:S02]  /*0730*/  LDG.E.U8 R22, desc[UR10][R6.64+0x4] ;  /* 0x0000040a06167981 */ /* 0x000ea4000c1e1100 */
[----:B------:R-:W-:-:S04]  /*0740*/  FMUL R27, R17, R3 ;  /* 0x00000003111b7220 */ /* 0x000fc80000400000 */
[----:B------:R-:W-:Y:S01]  /*0750*/  FFMA R27, R0, R20, R27 ;  /* 0x00000014001b7223 */ /* 0x000fe2000000001b */
[----:B------:R-:W-:Y:S02]  /*0760*/  I2FP.F32.U32 R20, R19 ;  /* 0x0000001300147245 */ /* 0x000fe40000201000 */
[----:B------:R-:W4:Y:S03]  /*0770*/  LDG.E.U8 R19, desc[UR10][R8.64+0x2] ;  /* 0x0000020a08137981 */ /* 0x000f26000c1e1100 */
[----:B------:R-:W-:Y:S02]  /*0780*/  FADD R27, R20, -R27 ;  /* 0x8000001b141b7221 */ /* 0x000fe40000000000 */
[----:B------:R-:W5:Y:S01]  /*0790*/  LDG.E.U8 R20, desc[UR10][R8.64+0x3] ;  /* 0x0000030a08147981 */ /* 0x000f62000c1e1100 */
[----:B------:R-:W-:-:S03]  /*07a0*/  FFMA R18, R23, R23, R18 ;  /* 0x0000001717127223 */ /* 0x000fc60000000012 */
[----:B------:R-:W5:Y:S01]  /*07b0*/  LDG.E.U8 R23, desc[UR10][R6.64+0x5] ;  /* 0x0000050a06177981 */ /* 0x000f62000c1e1100 */
[----:B---3--:R-:W-:Y:S01]  /*07c0*/  I2FP.F32.U32 R24, R21 ;  /* 0x0000001500187245 */ /* 0x008fe20000201000 */
[----:B------:R-:W-:Y:S01]  /*07d0*/  FFMA R21, R27, R27, R18 ;  /* 0x0000001b1b157223 */ /* 0x000fe20000000012 */
[----:B--2---:R-:W-:-:S03]  /*07e0*/  I2FP.F32.U32 R18, R22 ;  /* 0x0000001600127245 */ /* 0x004fc60000201000 */
[----:B------:R-:W-:-:S04]  /*07f0*/  FMUL R27, R24, R3 ;  /* 0x00000003181b7220 */ /* 0x000fc80000400000 */
[----:B------:R-:W-:Y:S01]  /*0800*/  FFMA R22, R0, R17, R27 ;  /* 0x0000001100167223 */ /* 0x000fe2000000001b */
[----:B------:R-:W-:Y:S01]  /*0810*/  FMUL R17, R18, R3 ;  /* 0x0000000312117220 */ /* 0x000fe20000400000 */
[----:B----4-:R-:W-:-:S03]  /*0820*/  I2FP.F32.U32 R19, R19 ;  /* 0x0000001300137245 */ /* 0x010fc60000201000 */
[----:B------:R-:W-:Y:S02]  /*0830*/  FFMA R27, R0, R24, R17 ;  /* 0x00000018001b7223 */ /* 0x000fe40000000011 */
[----:B------:R-:W2:Y:S01]  /*0840*/  LDG.E.U8 R24, desc[UR10][R8.64+0x6] ;  /* 0x0000060a08187981 */ /* 0x000ea2000c1e1100 */
[----:B-----5:R-:W-:Y:S01]  /*0850*/  I2FP.F32.U32 R20, R20 ;  /* 0x0000001400147245 */ /* 0x020fe20000201000 */
[----:B------:R-:W-:Y:S01]  /*0860*/  FADD R22, R19, -R22 ;  /* 0x8000001613167221 */ /* 0x000fe20000000000 */
[----:B------:R-:W-:-:S03]  /*0870*/  I2FP.F32.U32 R17, R23 ;  /* 0x0000001700117245 */ /* 0x000fc60000201000 */
[----:B------:R-:W-:Y:S01]  /*0880*/  FADD R19, R20, -R27 ;  /* 0x8000001b14137221 */ /* 0x000fe20000000000 */
[----:B------:R-:W-:Y:S01]  /*0890*/  FFMA R20, R22, R22, R21 ;  /* 0x0000001616147223 */ /* 0x000fe20000000015 */
[----:B------:R-:W3:Y:S04]  /*08a0*/  LDG.E.U8 R27, desc[UR10][R8.64+0x7] ;  /* 0x0000070a081b7981 */ /* 0x000ee8000c1e1100 */
[----:B------:R-:W4:Y:S01]  /*08b0*/  LDG.E.U8 R22, desc[UR10][R8.64+0x4] ;  /* 0x0000040a08167981 */ /* 0x000f22000c1e1100 */
[----:B------:R-:W-:-:S03]  /*08c0*/  FMUL R23, R17, R3 ;  /* 0x0000000311177220 */ /* 0x000fc60000400000 */
[----:B------:R0:W5:Y:S01]  /*08d0*/  LDG.E.U8 R21, desc[UR10][R6.64+0x6] ;  /* 0x0000060a06157981 */ /* 0x000162000c1e1100 */
[----:B------:R-:W-:-:S03]  /*08e0*/  FFMA R18, R0, R18, R23 ;  /* 0x0000001200127223 */ /* 0x000fc60000000017 */
[----:B------:R1:W3:Y:S01]  /*08f0*/  LDG.E.U8 R23, desc[UR10][R8.64+0x5] ;  /* 0x0000050a08177981 */ /* 0x0002e2000c1e1100 */
[----:B------:R-:W-:Y:S01]  /*0900*/  FFMA R20, R19, R19, R20 ;  /* 0x0000001313147223 */ /* 0x000fe20000000014 */
[----:B------:R-:W-:Y:S01]  /*0910*/  I2FP.F32.U32 R28, R28 ;  /* 0x0000001c001c7245 */ /* 0x000fe20000201000 */
[----:B------:R-:W-:-:S04]  /*0920*/  UIADD3 UR6, UPT, UPT, UR6, 0x8, URZ ;  /* 0x0000000806067890 */ /* 0x000fc8000fffe0ff */
[----:B0-----:R-:W-:Y:S01]  /*0930*/  FMUL R7, R28, R3 ;  /* 0x000000031c077220 */ /* 0x001fe20000400000 */
[----:B-1----:R-:W-:Y:S01]  /*0940*/  I2FP.F32.U32 R8, R29 ;  /* 0x0000001d00087245 */ /* 0x002fe20000201000 */
[----:B------:R-:W-:-:S04]  /*0950*/  UISETP.NE.AND UP2, UPT, UR6, URZ, UPT ;  /* 0x000000ff0600728c */ /* 0x000fc8000bf45270 */
[----:B------:R-:W-:-:S04]  /*0960*/  FMUL R9, R8, R3 ;  /* 0x0000000308097220 */ /* 0x000fc80000400000 */
[----:B------:R-:W-:Y:S01]  /*0970*/  FFMA R28, R0, R28, R9 ;  /* 0x0000001c001c7223 */ /* 0x000fe20000000009 */
[----:B------:R-:W-:Y:S01]  /*0980*/  VIADD R16, R16, 0x8 ;  /* 0x0000000810107836 */ /* 0x000fe20000000000 */
[----:B------:R-:W-:Y:S01]  /*0990*/  IADD3 R26, PT, PT, R26, 0x8, RZ ;  /* 0x000000081a1a7810 */ /* 0x000fe20007ffe0ff */
[----:B------:R-:W-:Y:S01]  /*09a0*/  VIADD R25, R25, 0x8 ;  /* 0x0000000819197836 */ /* 0x000fe20000000000 */
[----:B--2---:R-:W-:Y:S02]  /*09b0*/  I2FP.F32.U32 R24, R24 ;  /* 0x0000001800187245 */ /* 0x004fe40000201000 */
[----:B----4-:R-:W-:Y:S02]  /*09c0*/  I2FP.F32.U32 R22, R22 ;  /* 0x0000001600167245 */ /* 0x010fe40000201000 */
[----:B-----5:R-:W-:-:S03]  /*09d0*/  I2FP.F32.U32 R21, R21 ;  /* 0x0000001500157245 */ /* 0x020fc60000201000 */
[----:B------:R-:W-:Y:S02]  /*09e0*/  FADD R19, R22, -R18 ;  /* 0x8000001216137221 */ /* 0x000fe40000000000 */
[----:B------:R-:W-:Y:S01]  /*09f0*/  FMUL R18, R21, R3 ;  /* 0x0000000315127220 */ /* 0x000fe20000400000 */
[----:B---3--:R-:W-:-:S03]  /*0a00*/  I2FP.F32.U32 R23, R23 ;  /* 0x0000001700177245 */ /* 0x008fc60000201000 */
[C---:B------:R-:W-:Y:S01]  /*0a10*/  FFMA R18, R0.reuse, R17, R18 ;  /* 0x0000001100127223 */ /* 0x040fe20000000012 */
[----:B------:R-:W-:Y:S01]  /*0a20*/  FFMA R20, R19, R19, R20 ;  /* 0x0000001313147223 */ /* 0x000fe20000000014 */
[----:B------:R-:W-:Y:S02]  /*0a30*/  FFMA R7, R0, R21, R7 ;  /* 0x0000001500077223 */ /* 0x000fe40000000007 */
[----:B------:R-:W-:Y:S01]  /*0a40*/  FADD R23, R23, -R18 ;  /* 0x8000001217177221 */ /* 0x000fe20000000000 */
[----:B------:R-:W-:Y:S01]  /*0a50*/  I2FP.F32.U32 R27, R27 ;  /* 0x0000001b001b7245 */ /* 0x000fe20000201000 */
[----:B------:R-:W-:Y:S02]  /*0a60*/  FADD R7, R24, -R7 ;  /* 0x8000000718077221 */ /* 0x000fe40000000000 */
[----:B------:R-:W-:Y:S02]  /*0a70*/  FFMA R20, R23, R23, R20 ;  /* 0x0000001717147223 */ /* 0x000fe40000000014 */
[----:B------:R-:W-:-:S02]  /*0a80*/  FADD R27, R27, -R28 ;  /* 0x8000001c1b1b7221 */ /* 0x000fc40000000000 */
[----:B------:R-:W-:-:S04]  /*0a90*/  FFMA R20, R7, R7, R20 ;  /* 0x0000000707147223 */ /* 0x000fc80000000014 */
[----:B------:R-:W-:Y:S01]  /*0aa0*/  FFMA R18, R27, R27, R20 ;  /* 0x0000001b1b127223 */ /* 0x000fe20000000014 */
[----:B------:R-:W-:Y:S06]  /*0ab0*/  BRA.U UP2, `(.L_x_105) ;  /* 0xfffffff902d07547 */ /* 0x000fec000b83ffff */
.L_x_104:
[----:B------:R-:W-:Y:S05]  /*0ac0*/  BRA.U !UP0, `(.L_x_106) ;  /* 0x0000000108ac7547 */ /* 0x000fea000b800000 */
[----:B------:R-:W0:Y:S01]  /*0ad0*/  LDCU UR6, c[0x0][0x398] ;  /* 0x00007300ff0677ac */ /* 0x000e220008000800 */
[----:B------:R-:W3:Y:S01]  /*0ae0*/  LDCU.128 UR16, c[0x0][0x380] ;  /* 0x00007000ff1077ac */ /* 0x000ee20008000c00 */
[----:B0-----:R-:W-:-:S04]  /*0af0*/  IMAD R9, R15, UR6, R16 ;  /* 0x000000060f097c24 */ /* 0x001fc8000f8e0210 */
[----:B------:R-:W-:-:S05]  /*0b00*/  VIADD R7, R9, UR5 ;  /* 0x0000000509077c36 */ /* 0x000fca0008000000 */
[----:B---3--:R-:W-:-:S04]  /*0b10*/  IADD3 R6, P1, PT, R7, UR18, RZ ;  /* 0x0000001207067c10 */ /* 0x008fc8000ff3e0ff */
        /* <DEDUP_REMOVED lines=9> */
[----:B------:R0:W2:Y:S04]  /*0bb0*/  LDG.E.U8 R20, desc[UR10][R6.64+0x4] ;  /* 0x0000040a06147981 */ /* 0x0000a8000c1e1100 */
[----:B------:R-:W2:Y:S04]  /*0bc0*/  LDG.E.U8 R21, desc[UR10][R8.64+0x2] ;  /* 0x0000020a08157981 */ /* 0x000ea8000c1e1100 */
[----:B------:R-:W2:Y:S01]  /*0bd0*/  LDG.E.U8 R22, desc[UR10][R8.64+0x3] ;  /* 0x0000030a08167981 */ /* 0x000ea2000c1e1100 */
[----:B------:R-:W-:Y:S01]  /*0be0*/  VIADD R16, R16, 0x4 ;  /* 0x0000000410107836 */ /* 0x000fe20000000000 */
[----:B---3--:R-:W-:-:S02]  /*0bf0*/  I2FP.F32.U32 R24, R24 ;  /* 0x0000001800187245 */ /* 0x008fc40000201000 */
[----:B----4-:R-:W-:-:S03]  /*0c00*/  I2FP.F32.U32 R27, R25 ;  /* 0x00000019001b7245 */ /* 0x010fc60000201000 */
[----:B------:R-:W-:Y:S01]  /*0c10*/  FMUL R29, R24, R3 ;  /* 0x00000003181d7220 */ /* 0x000fe20000400000 */
[----:B-----5:R-:W-:-:S03]  /*0c20*/  I2FP.F32.U32 R25, R26 ;  /* 0x0000001a00197245 */ /* 0x020fc60000201000 */
[----:B------:R-:W-:Y:S01]  /*0c30*/  FFMA R26, R0, R27, R29 ;  /* 0x0000001b001a7223 */ /* 0x000fe2000000001d */
[----:B--2---:R-:W-:Y:S01]  /*0c40*/  I2FP.F32.U32 R23, R23 ;  /* 0x0000001700177245 */ /* 0x004fe20000201000 */
[----:B------:R-:W-:Y:S01]  /*0c50*/  FMUL R27, R25, R3 ;  /* 0x00000003191b7220 */ /* 0x000fe20000400000 */
[----:B------:R-:W-:-:S03]  /*0c60*/  I2FP.F32.U32 R19, R19 ;  /* 0x0000001300137245 */ /* 0x000fc60000201000 */
[----:B------:R-:W-:Y:S01]  /*0c70*/  FADD R23, R23, -R26 ;  /* 0x8000001a17177221 */ /* 0x000fe20000000000 */
[C---:B------:R-:W-:Y:S01]  /*0c80*/  FFMA R24, R0.reuse, R24, R27 ;  /* 0x0000001800187223 */ /* 0x040fe2000000001b */
[----:B------:R-:W-:Y:S01]  /*0c90*/  I2FP.F32.U32 R17, R17 ;  /* 0x0000001100117245 */ /* 0x000fe20000201000 */
[----:B0-----:R-:W-:Y:S01]  /*0ca0*/  FMUL R7, R19, R3 ;  /* 0x0000000313077220 */ /* 0x001fe20000400000 */
[----:B------:R-:W-:Y:S01]  /*0cb0*/  FFMA R18, R23, R23, R18 ;  /* 0x0000001717127223 */ /* 0x000fe20000000012 */
[----:B------:R-:W-:Y:S02]  /*0cc0*/  I2FP.F32.U32 R20, R20 ;  /* 0x0000001400147245 */ /* 0x000fe40000201000 */
[----:B------:R-:W-:Y:S01]  /*0cd0*/  FADD R17, R17, -R24 ;  /* 0x8000001811117221 */ /* 0x000fe20000000000 */
[----:B------:R-:W-:Y:S01]  /*0ce0*/  FFMA R6, R0, R25, R7 ;  /* 0x0000001900067223 */ /* 0x000fe20000000007 */
[----:B------:R-:W-:Y:S01]  /*0cf0*/  I2FP.F32.U32 R21, R21 ;  /* 0x0000001500157245 */ /* 0x000fe20000201000 */
[----:B------:R-:W-:Y:S01]  /*0d00*/  FMUL R20, R20, R3 ;  /* 0x0000000314147220 */ /* 0x000fe20000400000 */
[----:B------:R-:W-:Y:S01]  /*0d10*/  FFMA R18, R17, R17, R18 ;  /* 0x0000001111127223 */ /* 0x000fe20000000012 */
[----:B------:R-:W-:-:S02]  /*0d20*/  I2FP.F32.U32 R22, R22 ;  /* 0x0000001600167245 */ /* 0x000fc40000201000 */
[----:B------:R-:W-:Y:S01]  /*0d30*/  FFMA R19, R0, R19, R20 ;  /* 0x0000001300137223 */ /* 0x000fe20000000014 */
[----:B------:R-:W-:-:S03]  /*0d40*/  FADD R21, R21, -R6 ;  /* 0x8000000615157221 */ /* 0x000fc60000000000 */
[----:B------:R-:W-:Y:S01]  /*0d50*/  FADD R19, R22, -R19 ;  /* 0x8000001316137221 */ /* 0x000fe20000000000 */
[----:B------:R-:W-:-:S04]  /*0d60*/  FFMA R18, R21, R21, R18 ;  /* 0x0000001515127223 */ /* 0x000fc80000000012 */
[----:B------:R-:W-:-:S07]  /*0d70*/  FFMA R18, R19, R19, R18 ;  /* 0x0000001313127223 */ /* 0x000fce0000000012 */
.L_x_106:
        /* <DEDUP_REMOVED lines=13> */
[----:B------:R-:W2:Y:S01]  /*0e50*/  LDG.E.U8 R23, desc[UR10][R8.64+0x1] ;  /* 0x0000010a08177981 */ /* 0x000ea2000c1e1100 */
[----:B------:R-:W-:Y:S01]  /*0e60*/  VIADD R16, R16, 0x2 ;  /* 0x0000000210107836 */ /* 0x000fe20000000000 */
[----:B---3--:R-:W-:-:S02]  /*0e70*/  I2FP.F32.U32 R20, R20 ;  /* 0x0000001400147245 */ /* 0x008fc40000201000 */
[----:B----4-:R-:W-:-:S03]  /*0e80*/  I2FP.F32.U32 R22, R21 ;  /* 0x0000001500167245 */ /* 0x010fc60000201000 */
[----:B------:R-:W-:Y:S01]  /*0e90*/  FMUL R21, R20, R3 ;  /* 0x0000000314157220 */ /* 0x000fe20000400000 */
[----:B-----5:R-:W-:Y:S01]  /*0ea0*/  I2FP.F32.U32 R19, R19 ;  /* 0x0000001300137245 */ /* 0x020fe20000201000 */
[----:B------:R-:W-:Y:S01]  /*0eb0*/  FMUL R25, R22, R3 ;  /* 0x0000000316197220 */ /* 0x000fe20000400000 */
[----:B--2---:R-:W-:-:S03]  /*0ec0*/  I2FP.F32.U32 R17, R17 ;  /* 0x0000001100117245 */ /* 0x004fc60000201000 */
[C---:B------:R-:W-:Y:S01]  /*0ed0*/  FFMA R22, R0.reuse, R19, R21 ;  /* 0x0000001300167223 */ /* 0x040fe20000000015 */
[----:B------:R-:W-:Y:S01]  /*0ee0*/  FFMA R20, R0, R20, R25 ;  /* 0x0000001400147223 */ /* 0x000fe20000000019 */
[----:B------:R-:W-:Y:S02]  /*0ef0*/  I2FP.F32.U32 R23, R23 ;  /* 0x0000001700177245 */ /* 0x000fe40000201000 */
[----:B------:R-:W-:-:S03]  /*0f00*/  FADD R17, R17, -R22 ;  /* 0x8000001611117221 */ /* 0x000fc60000000000 */
[----:B------:R-:W-:Y:S01]  /*0f10*/  FADD R23, R23, -R20 ;  /* 0x8000001417177221 */ /* 0x000fe20000000000 */
[----:B------:R-:W-:-:S04]  /*0f20*/  FFMA R18, R17, R17, R18 ;  /* 0x0000001111127223 */ /* 0x000fc80000000012 */
[----:B------:R-:W-:-:S07]  /*0f30*/  FFMA R18, R23, R23, R18 ;  /* 0x0000001717127223 */ /* 0x000fce0000000012 */
.L_x_107:
[----:B-1----:R-:W-:-:S05]  /*0f40*/  IMAD R7, R15, UR14, R16 ;  /* 0x0000000e0f077c24 */ /* 0x002fca000f8e0210 */
[----:B------:R-:W-:-:S04]  /*0f50*/  IADD3 R6, PT, PT, R7, UR5, RZ ;  /* 0x0000000507067c10 */ /* 0x000fc8000fffe0ff */
[----:B--2---:R-:W-:-:S04]  /*0f60*/  IADD3 R8, P1, PT, R6, UR22, RZ ;  /* 0x0000001606087c10 */ /* 0x004fc8000ff3e0ff */
[----:B------:R-:W-:Y:S02]  /*0f70*/  LEA.HI.X.SX32 R9, R6, UR23, 0x1, P1 ;  /* 0x0000001706097c11 */ /* 0x000fe400088f0eff */
[----:B------:R-:W-:-:S03]  /*0f80*/  IADD3 R6, P1, PT, R7, UR20, RZ ;  /* 0x0000001407067c10 */ /* 0x000fc6000ff3e0ff */
[----:B------:R-:W2:Y:S01]  /*0f90*/  LDG.E.U8 R17, desc[UR10][R8.64+0x1] ;  /* 0x0000010a08117981 */ /* 0x000ea2000c1e1100 */
[----:B------:R-:W-:-:S03]  /*0fa0*/  LEA.HI.X.SX32 R7, R7, UR21, 0x1, P1 ;  /* 0x0000001507077c11 */ /* 0x000fc600088f0eff */
[----:B------:R-:W3:Y:S04]  /*0fb0*/  LDG.E.U8 R16, desc[UR10][R8.64] ;  /* 0x0000000a08107981 */ /* 0x000ee8000c1e1100 */
[----:B------:R-:W4:Y:S01]  /*0fc0*/  LDG.E.U8 R6, desc[UR10][R6.64] ;  /* 0x0000000a06067981 */ /* 0x000f22000c1e1100 */
[----:B--2---:R-:W-:Y:S02]  /*0fd0*/  I2FP.F32.U32 R20, R17 ;  /* 0x0000001100147245 */ /* 0x004fe40000201000 */
[----:B---3--:R-:W-:-:S03]  /*0fe0*/  I2FP.F32.U32 R17, R16 ;  /* 0x0000001000117245 */ /* 0x008fc60000201000 */
[----:B------:R-:W-:Y:S01]  /*0ff0*/  FMUL R19, R20, R3 ;  /* 0x0000000314137220 */ /* 0x000fe20000400000 */
[----:B----4-:R-:W-:-:S03]  /*1000*/  I2FP.F32.U32 R16, R6 ;  /* 0x0000000600107245 */ /* 0x010fc60000201000 */
[----:B------:R-:W-:-:S04]  /*1010*/  FFMA R17, R0, R17, R19 ;  /* 0x0000001100117223 */ /* 0x000fc80000000013 */
[----:B------:R-:W-:-:S04]  /*1020*/  FADD R17, R16, -R17 ;  /* 0x8000001110117221 */ /* 0x000fc80000000000 */
[----:B------:R-:W-:-:S07]  /*1030*/  FFMA R18, R17, R17, R18 ;  /* 0x0000001111127223 */ /* 0x000fce0000000012 */
.L_x_103:
[----:B------:R-:W-:Y:S05]  /*1040*/  BSYNC.RECONVERGENT B1 ;  /* 0x0000000000017941 */ /* 0x000fea0003800200 */
.L_x_102:
[C---:B------:R-:W-:Y:S01]  /*1050*/  ISETP.NE.AND P1, PT, R15.reuse, R10, PT ;  /* 0x0000000a0f00720c */ /* 0x040fe20003f25270 */
[----:B------:R-:W-:-:S12]  /*1060*/  VIADD R15, R15, 0x1 ;  /* 0x000000010f0f7836 */ /* 0x000fd80000000000 */
[----:B------:R-:W-:Y:S05]  /*1070*/  @P1 BRA `(.L_x_108) ;  /* 0xfffffff4001c1947 */ /* 0x000fea000383ffff */
.L_x_100:
[----:B------:R-:W-:Y:S05]  /*1080*/  BSYNC.RECONVERGENT B0 ;  /* 0x0000000000007941 */ /* 0x000fea0003800200 */
.L_x_99:
[----:B------:R-:W1:Y:S01]  /*1090*/  LDCU UR7, c[0x0][0x3b0] ;  /* 0x00007600ff0777ac */ /* 0x000e620008000800 */
[----:B------:R-:W-:Y:S01]  /*10a0*/  FSETP.GEU.AND P0, PT, R18, R13, PT ;  /* 0x0000000d1200720b */ /* 0x000fe20003f0e000 */
[----:B------:R-:W-:-:S03]  /*10b0*/  UIADD3 UR6, UPT, UPT, -UR5, URZ, URZ ;  /* 0x000000ff05067290 */ /* 0x000fc6000fffe1ff */
[----:B------:R-:W-:Y:S01]  /*10c0*/  FSEL R13, R18, R13, !P0 ;  /* 0x0000000d120d7208 */ /* 0x000fe20004000000 */
[----:B-1----:R-:W-:Y:S02]  /*10d0*/  UIMAD UR6, UR7, UR6, UR4 ;  /* 0x00000006070672a4 */ /* 0x002fe4000f8e0204 */
[----:B------:R-:W-:-:S04]  /*10e0*/  UIADD3 UR4, UPT, UPT, UR4, 0x1, URZ ;  /* 0x0000000104047890 */ /* 0x000fc8000fffe0ff */
[----:B------:R-:W-:Y:S02]  /*10f0*/  UISETP.NE.AND UP0, UPT, UR4, UR7, UPT ;  /* 0x000000070400728c */ /* 0x000fe4000bf05270 */
[----:B------:R-:W-:-:S07]  /*1100*/  @!P0 I2FP.F32.S32 R14, UR6 ;  /* 0x00000006000e8c45 */ /* 0x000fce0008201400 */
[----:B------:R-:W-:Y:S05]  /*1110*/  BRA.U UP0, `(.L_x_109) ;  /* 0xfffffff100947547 */ /* 0x000fea000b83ffff */
[----:B------:R-:W1:Y:S02]  /*1120*/  LDCU UR4, c[0x0][0x3a8] ;  /* 0x00007500ff0477ac */ /* 0x000e640008000800 */
[----:B-1----:R-:W-:Y:S02]  /*1130*/  ULOP3.LUT UR6, URZ, UR4, URZ, 0x33, !UPT ;  /* 0x00000004ff067292 */ /* 0x002fe4000f8e33ff */
[----:B------:R-:W-:Y:S02]  /*1140*/  UIADD3 UR4, UPT, UPT, UR5, -0x1, URZ ;  /* 0xffffffff05047890 */ /* 0x000fe4000fffe0ff */
[----:B------:R-:W-:-:S05]  /*1150*/  UISETP.GT.AND UP0, UPT, UR5, UR6, UPT ;  /* 0x000000060500728c */ /* 0x000fca000bf04270 */
[----:B------:R-:W-:-:S04]  /*1160*/  UMOV UR5, UR4 ;  /* 0x0000000400057c82 */ /* 0x000fc80008000000 */
[----:B------:R-:W-:Y:S05]  /*1170*/  BRA.U UP0, `(.L_x_110) ;  /* 0xfffffff100787547 */ /* 0x000fea000b83ffff */
.L_x_98:
[----:B------:R-:W1:Y:S01]  /*1180*/  LDCU UR4, c[0x0][0x3a8] ;  /* 0x00007500ff0477ac */ /* 0x000e620008000800 */
[----:B------:R-:W-:Y:S01]  /*1190*/  FSETP.GTU.AND P0, PT, R14, R4, PT ;  /* 0x000000040e00720b */ /* 0x000fe20003f0c000 */
[----:B-1----:R-:W-:-:S06]  /*11a0*/  UIMAD UR6, UR4, UR7, URZ ;  /* 0x00000007040672a4 */ /* 0x002fcc000f8e02ff */
[----:B------:R-:W-:-:S04]  /*11b0*/  I2FP.F32.S32 R3, UR6 ;  /* 0x0000000600037c45 */ /* 0x000fc80008201400 */
[----:B------:R-:W-:-:S13]  /*11c0*/  FSETP.LTU.AND P0, PT, R14, R3, P0 ;  /* 0x000000030e00720b */ /* 0x000fda0000709000 */
[----:B------:R-:W1:Y:S08]  /*11d0*/  @!P0 LDC R0, c[0x0][0x398] ;  /* 0x0000e600ff008b82 */ /* 0x000e700000000800 */
[----:B0-----:R-:W0:Y:S01]  /*11e0*/  @!P0 LDC.64 R6, c[0x0][0x390] ;  /* 0x0000e400ff068b82 */ /* 0x001e220000000a00 */
[----:B-1----:R-:W-:-:S05]  /*11f0*/  @!P0 IMAD R0, R2, R0, R5 ;  /* 0x0000000002008224 */ /* 0x002fca00078e0205 */
[----:B0-----:R-:W-:-:S04]  /*1200*/  @!P0 IADD3 R6, P1, PT, R0, R6, RZ ;  /* 0x0000000600068210 */ /* 0x001fc80007f3e0ff */
[----:B------:R-:W-:-:S05]  /*1210*/  @!P0 LEA.HI.X.SX32 R7, R0, R7, 0x1, P1 ;  /* 0x0000000700078211 */ /* 0x000fca00008f0eff */
[----:B------:R0:W-:Y:S01]  /*1220*/  @!P0 STG.E.U8 desc[UR10][R6.64], RZ ;  /* 0x000000ff06008986 */ /* 0x0001e2000c10110a */
[----:B------:R-:W-:Y:S05]  /*1230*/  @!P0 EXIT ;  /* 0x000000000000894d */ /* 0x000fea0003800000 */
[----:B------:R-:W1:Y:S01]  /*1240*/  LDCU UR5, c[0x0][0x3a4] ;  /* 0x00007480ff0577ac */ /* 0x000e620008000800 */
[----:B------:R-:W-:Y:S01]  /*1250*/  FADD R0, -R4, R14 ;  /* 0x0000000e04007221 */ /* 0x000fe20000000100 */
[----:B------:R-:W-:Y:S01]  /*1260*/  BSSY.RECONVERGENT B0, `(.L_x_111) ;  /* 0x000000f000007945 */ /* 0x000fe20003800200 */
[----:B-1----:R-:W-:-:S04]  /*1270*/  UIADD3 UR4, UPT, UPT, UR4, -UR5, URZ ;  /* 0x8000000504047290 */ /* 0x002fc8000fffe0ff */
[----:B------:R-:W-:-:S06]  /*1280*/  UIMAD UR4, UR4, UR7, URZ ;  /* 0x00000007040472a4 */ /* 0x000fcc000f8e02ff */
[----:B------:R-:W-:-:S04]  /*1290*/  I2FP.F32.S32 R3, UR4 ;  /* 0x0000000400037c45 */ /* 0x000fc80008201400 */
[----:B0-----:R-:W0:Y:S08]  /*12a0*/  MUFU.RCP R6, R3 ;  /* 0x0000000300067308 */ /* 0x001e300000001000 */
        /* <DEDUP_REMOVED lines=8> */
[----:B------:R-:W-:Y:S05]  /*1330*/  CALL.REL.NOINC `($__internal_5_$__cuda_sm3x_div_rn_noftz_f32_slowpath) ;  /* 0x00000000002c7944 */ /* 0x000fea0003c00000 */
[----:B------:R-:W-:-:S07]  /*1340*/  IMAD.MOV.U32 R4, RZ, RZ, R0 ;  /* 0x000000ffff047224 */ /* 0x000fce00078e0000 */
.L_x_112:
[----:B------:R-:W-:Y:S05]  /*1350*/  BSYNC.RECONVERGENT B0 ;  /* 0x0000000000007941 */ /* 0x000fea0003800200 */
.L_x_111:
        /* <DEDUP_REMOVED lines=9> */
        .weak           $__internal_5_$__cuda_sm3x_div_rn_noftz_f32_slowpath
        .type           $__internal_5_$__cuda_sm3x_div_rn_noftz_f32_slowpath,@function
        .size           $__internal_5_$__cuda_sm3x_div_rn_noftz_f32_slowpath,(.L_x_184 - $__internal_5_$__cuda_sm3x_div_rn_noftz_f32_slowpath)
$__internal_5_$__cuda_sm3x_div_rn_noftz_f32_slowpath:
        /* <DEDUP_REMOVED lines=34> */
.L_x_114:
[----:B------:R-:W-:Y:S01]  /*1610*/  LEA R16, R8, 0xc0800000, 0x17 ;  /* 0xc080000008107811 */ /* 0x000fe200078eb8ff */
[----:B------:R-:W-:Y:S01]  /*1620*/  BSSY.RECONVERGENT B2, `(.L_x_119) ;  /* 0x0000036000027945 */ /* 0x000fe20003800200 */
[----:B------:R-:W-:-:S03]  /*1630*/  IADD3 R9, PT, PT, R9, -0x7f, RZ ;  /* 0xffffff8109097810 */ /* 0x000fc60007ffe0ff */
        /* <DEDUP_REMOVED lines=26> */
[-CC-:B------:R-:W-:Y:S01]  /*17e0*/  FFMA.RZ R7, R3, R17.reuse, R18.reuse ;  /* 0x0000001103077223 */ /* 0x180fe2000000c012 */
[----:B------:R-:W-:Y:S02]  /*17f0*/  VIADD R16, R19, 0x20 ;  /* 0x0000002013107836 */ /* 0x000fe40000000000 */
[-CC-:B------:R-:W-:Y:S01]  /*1800*/  FFMA.RM R8, R3, R17.reuse, R18.reuse ;  /* 0x0000001103087223 */ /* 0x180fe20000004012 */
[----:B------:R-:W-:Y:S02]  /*1810*/  ISETP.NE.AND P2, PT, R19, RZ, PT ;  /* 0x000000ff1300720c */ /* 0x000fe40003f45270 */
[----:B------:R-:W-:Y:S01]  /*1820*/  LOP3.LUT R9, R7, 0x7fffff, RZ, 0xc0, !PT ;  /* 0x007fffff07097812 */ /* 0x000fe200078ec0ff */
[----:B------:R-:W-:Y:S01]  /*1830*/  FFMA.RP R7, R3, R17, R18 ;  /* 0x0000001103077223 */ /* 0x000fe20000008012 */
[----:B------:R-:W-:Y:S02]  /*1840*/  ISETP.NE.AND P1, PT, R19, RZ, PT ;  /* 0x000000ff1300720c */ /* 0x000fe40003f25270 */
[----:B------:R-:W-:-:S02]  /*1850*/  LOP3.LUT R9, R9, 0x800000, RZ, 0xfc, !PT ;  /* 0x0080000009097812 */ /* 0x000fc400078efcff */
[----:B------:R-:W-:Y:S02]  /*1860*/  IADD3 R3, PT, PT, -R19, RZ, RZ ;  /* 0x000000ff13037210 */ /* 0x000fe40007ffe1ff */
[----:B------:R-:W-:Y:S02]  /*1870*/  SHF.L.U32 R16, R9, R16, RZ ;  /* 0x0000001009107219 */ /* 0x000fe400000006ff */
[----:B------:R-:W-:Y:S02]  /*1880*/  FSETP.NEU.FTZ.AND P0, PT, R7, R8, PT ;  /* 0x000000080700720b */ /* 0x000fe40003f1d000 */
[----:B------:R-:W-:Y:S02]  /*1890*/  SEL R8, R3, RZ, P2 ;  /* 0x000000ff03087207 */ /* 0x000fe40001000000 */
[----:B------:R-:W-:Y:S02]  /*18a0*/  ISETP.NE.AND P1, PT, R16, RZ, P1 ;  /* 0x000000ff1000720c */ /* 0x000fe40000f25270 */
[----:B------:R-:W-:-:S02]  /*18b0*/  SHF.R.U32.HI R8, RZ, R8, R9 ;  /* 0x00000008ff087219 */ /* 0x000fc40000011609 */
[----:B------:R-:W-:Y:S02]  /*18c0*/  PLOP3.LUT P0, PT, P0, P1, PT, 0xf8, 0x8f ;  /* 0x00000000008f781c */ /* 0x000fe40000703f70 */
[----:B------:R-:W-:Y:S02]  /*18d0*/  SHF.R.U32.HI R16, RZ, 0x1, R8 ;  /* 0x00000001ff107819 */ /* 0x000fe40000011608 */
[----:B------:R-:W-:-:S04]  /*18e0*/  SEL R3, RZ, 0x1, !P0 ;  /* 0x00000001ff037807 */ /* 0x000fc80004000000 */
[----:B------:R-:W-:-:S04]  /*18f0*/  LOP3.LUT R3, R3, 0x1, R16, 0xf8, !PT ;  /* 0x0000000103037812 */ /* 0x000fc800078ef810 */
[----:B------:R-:W-:-:S05]  /*1900*/  LOP3.LUT R3, R3, R8, RZ, 0xc0, !PT ;  /* 0x0000000803037212 */ /* 0x000fca00078ec0ff */
[----:B------:R-:W-:-:S05]  /*1910*/  IMAD.IADD R3, R16, 0x1, R3 ;  /* 0x0000000110037824 */ /* 0x000fca00078e0203 */
[----:B------:R-:W-:Y:S01]  /*1920*/  LOP3.LUT R0, R3, R0, RZ, 0xfc, !PT ;  /* 0x0000000003007212 */ /* 0x000fe200078efcff */
[----:B------:R-:W-:Y:S06]  /*1930*/  BRA `(.L_x_122) ;  /* 0x0000000000107947 */ /* 0x000fec0003800000 */
.L_x_121:
[----:B------:R-:W-:-:S04]  /*1940*/  LOP3.LUT R0, R0, 0x80000000, RZ, 0xc0, !PT ;  /* 0x8000000000007812 */ /* 0x000fc800078ec0ff */
[----:B------:R-:W-:Y:S01]  /*1950*/  LOP3.LUT R0, R0, 0x7f800000, RZ, 0xfc, !PT ;  /* 0x7f80000000007812 */ /* 0x000fe200078efcff */
[----:B------:R-:W-:Y:S06]  /*1960*/  BRA `(.L_x_122) ;  /* 0x0000000000047947 */ /* 0x000fec0003800000 */
.L_x_120:
[----:B------:R-:W-:-:S07]  /*1970*/  IMAD R0, R7, 0x800000, R0 ;  /* 0x0080000007007824 */ /* 0x000fce00078e0200 */
.L_x_122:
[----:B------:R-:W-:Y:S05]  /*1980*/  BSYNC.RECONVERGENT B2 ;  /* 0x0000000000027941 */ /* 0x000fea0003800200 */
.L_x_119:
[----:B------:R-:W-:Y:S05]  /*1990*/  BRA `(.L_x_123) ;  /* 0x0000000000207947 */ /* 0x000fea0003800000 */
.L_x_118:
[----:B------:R-:W-:-:S04]  /*19a0*/  LOP3.LUT R0, R3, 0x80000000, R0, 0x48, !PT ;  /* 0x8000000003007812 */ /* 0x000fc800078e4800 */
[----:B------:R-:W-:Y:S01]  /*19b0*/  LOP3.LUT R0, R0, 0x7f800000, RZ, 0xfc, !PT ;  /* 0x7f80000000007812 */ /* 0x000fe200078efcff */
[----:B------:R-:W-:Y:S06]  /*19c0*/  BRA `(.L_x_123) ;  /* 0x0000000000147947 */ /* 0x000fec0003800000 */
.L_x_117:
[----:B------:R-:W-:Y:S01]  /*19d0*/  LOP3.LUT R0, R3, 0x80000000, R0, 0x48, !PT ;  /* 0x8000000003007812 */ /* 0x000fe200078e4800 */
[----:B------:R-:W-:Y:S06]  /*19e0*/  BRA `(.L_x_123) ;  /* 0x00000000000c7947 */ /* 0x000fec0003800000 */
.L_x_116:
[----:B------:R-:W0:Y:S01]  /*19f0*/  MUFU.RSQ R0, -QNAN ;  /* 0xffc0000000007908 */ /* 0x000e220000001400 */
[----:B------:R-:W-:Y:S05]  /*1a00*/  BRA `(.L_x_123) ;  /* 0x0000000000047947 */ /* 0x000fea0003800000 */
.L_x_115:
[----:B------:R-:W-:-:S07]  /*1a10*/  FADD.FTZ R0, R0, R3 ;  /* 0x0000000300007221 */ /* 0x000fce0000010000 */
.L_x_123:
[----:B------:R-:W-:Y:S05]  /*1a20*/  BSYNC.RECONVERGENT B1 ;  /* 0x0000000000017941 */ /* 0x000fea0003800200 */
.L_x_113:
[----:B------:R-:W-:-:S04]  /*1a30*/  IMAD.MOV.U32 R7, RZ, RZ, 0x0 ;  /* 0x00000000ff077424 */ /* 0x000fc800078e00ff */
[----:B0-----:R-:W-:Y:S05]  /*1a40*/  RET.REL.NODEC R6 `(_Z3ssdPhS_S_iiiiifi) ;  /* 0xffffffe4066c7950 */ /* 0x001fea0003c3ffff */
.L_x_124:
        /* <DEDUP_REMOVED lines=11> */
.L_x_184:


//--------------------- .text._Z5zmnccPhS_S_iiiiif --------------------------
	.section	.text._Z5zmnccPhS_S_iiiiif,"ax",@progbits
	.align	128
        .global         _Z5zmnccPhS_S_iiiiif
        .type           _Z5zmnccPhS_S_iiiiif,@function
        .size           _Z5zmnccPhS_S_iiiiif,(.L_x_186 - _Z5zmnccPhS_S_iiiiif)
        .other          _Z5zmnccPhS_S_iiiiif,@"STO_CUDA_ENTRY STV_DEFAULT"
_Z5zmnccPhS_S_iiiiif:
.text._Z5zmnccPhS_S_iiiiif:
        /* <DEDUP_REMOVED lines=19> */
[C---:B------:R-:W-:Y:S01]  /*0130*/  ISETP.GE.AND P1, PT, R3.reuse, UR8, PT ;  /* 0x0000000803007c0c */ /* 0x040fe2000bf26270 */
[----:B------:R-:W0:Y:S03]  /*0140*/  LDCU.64 UR8, c[0x0][0x358] ;  /* 0x00006b00ff0877ac */ /* 0x000e260008000a00 */
        /* <DEDUP_REMOVED lines=12> */
[----:B0-----:R-:W-:Y:S01]  /*0210*/  IMAD.MOV.U32 R4, RZ, RZ, RZ ;  /* 0x000000ffff047224 */ /* 0x001fe200078e00ff */
[----:B-1----:R-:W-:-:S09]  /*0220*/  UISETP.GE.AND UP0, UPT, UR7, UR6, UPT ;  /* 0x000000060700728c */ /* 0x002fd2000bf06270 */
[----:B------:R-:W-:Y:S05]  /*0230*/  BRA.U !UP0, `(.L_x_125) ;  /* 0x00000025081c7547 */ /* 0x000fea000b800000 */
[----:B------:R-:W0:Y:S01]  /*0240*/  LDCU UR7, c[0x0][0x3ac] ;  /* 0x00007580ff0777ac */ /* 0x000e220008000800 */
[----:B------:R-:W-:Y:S02]  /*0250*/  HFMA2 R4, -RZ, RZ, 0, 0 ;  /* 0x00000000ff047431 */ /* 0x000fe400000001ff */
[C---:B------:R-:W-:Y:S01]  /*0260*/  VIADD R5, R3.reuse, -UR13 ;  /* 0x8000000d03057c36 */ /* 0x040fe20008000000 */
[----:B------:R-:W-:Y:S01]  /*0270*/  IADD3 R6, PT, PT, R3, UR13, RZ ;  /* 0x0000000d03067c10 */ /* 0x000fe2000fffe0ff */
[----:B------:R-:W-:Y:S02]  /*0280*/  USHF.L.U32 UR10, UR13, 0x1, URZ ;  /* 0x000000010d0a7899 */ /* 0x000fe400080006ff */
[C---:B------:R-:W-:Y:S01]  /*0290*/  VIADD R7, R2.reuse, -UR13 ;  /* 0x8000000d02077c36 */ /* 0x040fe20008000000 */
[----:B------:R-:W-:Y:S02]  /*02a0*/  UIADD3 UR5, UPT, UPT, UR4, UR13, URZ ;  /* 0x0000000d04057290 */ /* 0x000fe4000fffe0ff */
[----:B------:R-:W-:Y:S01]  /*02b0*/  VIADD R8, R2, UR13 ;  /* 0x0000000d02087c36 */ /* 0x000fe20008000000 */
[----:B------:R-:W-:Y:S01]  /*02c0*/  UIADD3 UR6, UPT, UPT, -UR6, URZ, URZ ;  /* 0x000000ff06067290 */ /* 0x000fe2000fffe1ff */
[----:B------:R-:W-:Y:S01]  /*02d0*/  IMAD.MOV.U32 R9, RZ, RZ, RZ ;  /* 0x000000ffff097224 */ /* 0x000fe200078e00ff */
[----:B------:R-:W-:Y:S01]  /*02e0*/  ULOP3.LUT UR11, UR10, 0x6, URZ, 0xc0, !UPT ;  /* 0x000000060a0b7892 */ /* 0x000fe2000f8ec0ff */
[----:B------:R-:W-:Y:S01]  /*02f0*/  IMAD.MOV.U32 R0, RZ, RZ, RZ ;  /* 0x000000ffff007224 */ /* 0x000fe200078e00ff */
[----:B------:R-:W-:Y:S01]  /*0300*/  ULOP3.LUT UR12, UR5, 0xfffffff8, URZ, 0xc0, !UPT ;  /* 0xfffffff8050c7892 */ /* 0x000fe2000f8ec0ff */
[----:B0-----:R-:W-:-:S11]  /*0310*/  MOV R11, UR7 ;  /* 0x00000007000b7c02 */ /* 0x001fd60008000f00 */
.L_x_163:
[----:B------:R-:W-:Y:S01]  /*0320*/  ISETP.GT.AND P0, PT, R5, R6, PT ;  /* 0x000000060500720c */ /* 0x000fe20003f04270 */
[----:B------:R-:W-:Y:S01]  /*0330*/  BSSY.RECONVERGENT B0, `(.L_x_126) ;  /* 0x000012f000007945 */ /* 0x000fe20003800200 */
[----:B------:R-:W-:Y:S02]  /*0340*/  IMAD.MOV.U32 R15, RZ, RZ, RZ ;  /* 0x000000ffff0f7224 */ /* 0x000fe400078e00ff */
[----:B------:R-:W-:-:S09]  /*0350*/  IMAD.MOV.U32 R13, RZ, RZ, RZ ;  /* 0x000000ffff0d7224 */ /* 0x000fd200078e00ff */
[----:B------:R-:W-:Y:S05]  /*0360*/  @P0 BRA `(.L_x_127) ;  /* 0x0000001000ac0947 */ /* 0x000fea0003800000 */
[----:B------:R-:W-:Y:S01]  /*0370*/  UISETP.NE.AND UP0, UPT, UR6, URZ, UPT ;  /* 0x000000ff0600728c */ /* 0x000fe2000bf05270 */
[----:B------:R-:W-:Y:S01]  /*0380*/  BSSY.RECONVERGENT B1, `(.L_x_128) ;  /* 0x0000127000017945 */ /* 0x000fe20003800200 */
[----:B------:R-:W-:Y:S01]  /*0390*/  MOV R10, RZ ;  /* 0x000000ff000a7202 */ /* 0x000fe20000000f00 */
[----:B------:R-:W-:-:S06]  /*03a0*/  IMAD.MOV.U32 R16, RZ, RZ, RZ ;  /* 0x000000ffff107224 */ /* 0x000fcc00078e00ff */
[----:B------:R-:W-:Y:S05]  /*03b0*/  BRA.U !UP0, `(.L_x_129) ;  /* 0x0000000908447547 */ /* 0x000fea000b800000 */
[----:B------:R-:W-:Y:S01]  /*03c0*/  BSSY.RECONVERGENT B2, `(.L_x_130) ;  /* 0x000008f000027945 */ /* 0x000fe20003800200 */
[----:B------:R-:W-:-:S07]  /*03d0*/  IMAD.MOV.U32 R17, RZ, RZ, R5 ;  /* 0x000000ffff117224 */ /* 0x000fce00078e0005 */
.L_x_136:
[----:B------:R-:W-:Y:S01]  /*03e0*/  ISETP.GT.AND P0, PT, R7, R8, PT ;  /* 0x000000080700720c */ /* 0x000fe20003f04270 */
[----:B------:R-:W-:-:S12]  /*03f0*/  BSSY.RECONVERGENT B3, `(.L_x_131) ;  /* 0x0000088000037945 */ /* 0x000fd80003800200 */
[----:B------:R-:W-:Y:S05]  /*0400*/  @P0 BRA `(.L_x_132) ;  /* 0x0000000800180947 */ /* 0x000fea0003800000 */
[----:B------:R-:W0:Y:S01]  /*0410*/  LDCU UR7, c[0x0][0x398] ;  /* 0x00007300ff0777ac */ /* 0x000e220008000800 */
[----:B------:R-:W1:Y:S01]  /*0420*/  LDC R14, c[0x0][0x3a0] ;  /* 0x0000e800ff0e7b82 */ /* 0x000e620000000800 */
[----:B------:R-:W-:Y:S01]  /*0430*/  IMAD.MOV.U32 R18, RZ, RZ, R7 ;  /* 0x000000ffff127224 */ /* 0x000fe200078e0007 */
[----:B------:R-:W-:Y:S02]  /*0440*/  UISETP.GE.U32.AND UP1, UPT, UR11, 0x3, UPT ;  /* 0x000000030b00788c */ /* 0x000fe4000bf26070 */
[----:B------:R-:W-:Y:S01]  /*0450*/  ULOP3.LUT UR4, UR10, 0xe, URZ, 0xc0, !UPT ;  /* 0x0000000e0a047892 */ /* 0x000fe2000f8ec0ff */
[----:B------:R-:W2:Y:S03]  /*0460*/  LDCU.64 UR16, c[0x0][0x388] ;  /* 0x00007100ff1077ac */ /* 0x000ea60008000a00 */
[----:B------:R-:W-:Y:S01]  /*0470*/  PLOP3.LUT P0, PT, PT, PT, UP1, 0x80, 0x8 ;  /* 0x000000000008781c */ /* 0x000fe20003f0f018 */
[----:B------:R-:W-:-:S02]  /*0480*/  UISETP.GE.U32.AND UP1, UPT, UR10, 0xf, UPT ;  /* 0x0000000f0a00788c */ /* 0x000fc4000bf26070 */
[----:B------:R-:W-:Y:S01]  /*0490*/  UISETP.GE.U32.AND UP0, UPT, UR4, 0x7, UPT ;  /* 0x000000070400788c */ /* 0x000fe2000bf06070 */
[----:B0-----:R-:W-:-:S05]  /*04a0*/  MOV R12, UR7 ;  /* 0x00000007000c7c02 */ /* 0x001fca0008000f00 */
[----:B------:R-:W-:Y:S01]  /*04b0*/  IMAD R15, R17, R12, UR6 ;  /* 0x00000006110f7e24 */ /* 0x000fe2000f8e020c */
[----:B--2---:R-:W-:Y:S06]  /*04c0*/  BRA.U !UP1, `(.L_x_133) ;  /* 0x0000000109f47547 */ /* 0x004fec000b800000 */
[----:B------:R-:W-:Y:S01]  /*04d0*/  VIADD R12, R7, UR6 ;  /* 0x00000006070c7c36 */ /* 0x000fe20008000000 */
[----:B------:R-:W-:Y:S01]  /*04e0*/  ULOP3.LUT UR4, UR5, 0xfffffff0, URZ, 0xc0, !UPT ;  /* 0xfffffff005047892 */ /* 0x000fe2000f8ec0ff */
[----:B------:R-:W-:Y:S01]  /*04f0*/  MOV R18, R7 ;  /* 0x0000000700127202 */ /* 0x000fe20000000f00 */
[----:B------:R-:W0:Y:S01]  /*0500*/  LDCU.64 UR14, c[0x0][0x388] ;  /* 0x00007100ff0e77ac */ /* 0x000e220008000a00 */
[----:B------:R-:W-:Y:S01]  /*0510*/  IMAD R19, R17, UR7, R12 ;  /* 0x0000000711137c24 */ /* 0x000fe2000f8e020c */
[----:B------:R-:W-:-:S12]  /*0520*/  UIADD3 UR4, UPT, UPT, -UR4, URZ, URZ ;  /* 0x000000ff04047290 */ /* 0x000fd8000fffe1ff */
.L_x_134:
[----:B0-----:R-:W-:-:S04]  /*0530*/  IADD3 R12, P1, PT, R19, UR14, RZ ;  /* 0x0000000e130c7c10 */ /* 0x001fc8000ff3e0ff */
[----:B------:R-:W-:-:S05]  /*0540*/  LEA.HI.X.SX32 R13, R19, UR15, 0x1, P1 ;  /* 0x0000000f130d7c11 */ /* 0x000fca00088f0eff */
[----:B------:R-:W2:Y:S04]  /*0550*/  LDG.E.U8 R23, desc[UR8][R12.64] ;  /* 0x000000080c177981 */ /* 0x000ea8000c1e1100 */
[----:B------:R-:W3:Y:S04]  /*0560*/  LDG.E.U8 R26, desc[UR8][R12.64+0x1] ;  /* 0x000001080c1a7981 */ /* 0x000ee8000c1e1100 */
[----:B------:R-:W4:Y:S04]  /*0570*/  LDG.E.U8 R25, desc[UR8][R12.64+0x2] ;  /* 0x000002080c197981 */ /* 0x000f28000c1e1100 */
[----:B------:R-:W5:Y:S04]  /*0580*/  LDG.E.U8 R24, desc[UR8][R12.64+0x3] ;  /* 0x000003080c187981 */ /* 0x000f68000c1e1100 */
[----:B------:R-:W5:Y:S04]  /*0590*/  LDG.E.U8 R21, desc[UR8][R12.64+0x4] ;  /* 0x000004080c157981 */ /* 0x000f68000c1e1100 */
[----:B------:R-:W5:Y:S04]  /*05a0*/  LDG.E.U8 R22, desc[UR8][R12.64+0x5] ;  /* 0x000005080c167981 */ /* 0x000f68000c1e1100 */
[----:B------:R-:W5:Y:S01]  /*05b0*/  LDG.E.U8 R20, desc[UR8][R12.64+0x6] ;  /* 0x000006080c147981 */ /* 0x000f62000c1e1100 */
[----:B--2---:R-:W-:-:S05]  /*05c0*/  I2FP.F32.U32 R23, R23 ;  /* 0x0000001700177245 */ /* 0x004fca0000201000 */
[----:B------:R-:W-:Y:S02]  /*05d0*/  FADD R10, R23, R10 ;  /* 0x0000000a170a7221 */ /* 0x000fe40000000000 */
[----:B------:R-:W2:Y:S01]  /*05e0*/  LDG.E.U8 R23, desc[UR8][R12.64+0x7] ;  /* 0x000007080c177981 */ /* 0x000ea2000c1e1100 */
[----:B---3--:R-:W-:Y:S02]  /*05f0*/  I2FP.F32.U32 R27, R26 ;  /* 0x0000001a001b7245 */ /* 0x008fe40000201000 */
[----:B----4-:R-:W-:Y:S01]  /*0600*/  I2FP.F32.U32 R25, R25 ;  /* 0x0000001900197245 */ /* 0x010fe20000201000 */
[----:B------:R-:W3:Y:S02]  /*0610*/  LDG.E.U8 R26, desc[UR8][R12.64+0xf] ;  /* 0x00000f080c1a7981 */ /* 0x000ee4000c1e1100 */
[----:B------:R-:W-:-:S04]  /*0620*/  FADD R10, R10, R27 ;  /* 0x0000001b0a0a7221 */ /* 0x000fc80000000000 */
[----:B------:R-:W-:Y:S01]  /*0630*/  FADD R10, R10, R25 ;  /* 0x000000190a0a7221 */ /* 0x000fe20000000000 */
[----:B-----5:R-:W-:Y:S02]  /*0640*/  I2FP.F32.U32 R25, R24 ;  /* 0x0000001800197245 */ /* 0x020fe40000201000 */
[----:B------:R-:W-:Y:S02]  /*0650*/  I2FP.F32.U32 R24, R21 ;  /* 0x0000001500187245 */ /* 0x000fe40000201000 */
[----:B------:R-:W-:Y:S01]  /*0660*/  I2FP.F32.U32 R27, R22 ;  /* 0x00000016001b7245 */ /* 0x000fe20000201000 */
[----:B------:R-:W-:Y:S01]  /*0670*/  FADD R25, R10, R25 ;  /* 0x000000190a197221 */ /* 0x000fe20000000000 */
[----:B------:R-:W4:Y:S04]  /*0680*/  LDG.E.U8 R21, desc[UR8][R12.64+0x9] ;  /* 0x000009080c157981 */ /* 0x000f28000c1e1100 */
[----:B------:R-:W5:Y:S01]  /*0690*/  LDG.E.U8 R10, desc[UR8][R12.64+0x8] ;  /* 0x000008080c0a7981 */ /* 0x000f62000c1e1100 */
[----:B------:R-:W-:Y:S01]  /*06a0*/  FADD R24, R25, R24 ;  /* 0x0000001819187221 */ /* 0x000fe20000000000 */
[----:B------:R-:W-:-:S02]  /*06b0*/  I2FP.F32.U32 R25, R20 ;  /* 0x0000001400197245 */ /* 0x000fc40000201000 */
[----:B------:R-:W3:Y:S01]  /*06c0*/  LDG.E.U8 R20, desc[UR8][R12.64+0xa] ;  /* 0x00000a080c147981 */ /* 0x000ee2000c1e1100 */
[----:B------:R-:W-:-:S03]  /*06d0*/  FADD R24, R24, R27 ;  /* 0x0000001b18187221 */ /* 0x000fc60000000000 */
[----:B------:R-:W3:Y:S01]  /*06e0*/  LDG.E.U8 R22, desc[UR8][R12.64+0xb] ;  /* 0x00000b080c167981 */ /* 0x000ee2000c1e1100 */
[----:B------:R-:W-:Y:S01]  /*06f0*/  FADD R24, R24, R25 ;  /* 0x0000001918187221 */ /* 0x000fe20000000000 */
[----:B--2---:R-:W-:Y:S02]  /*0700*/  I2FP.F32.U32 R25, R23 ;  /* 0x0000001700197245 */ /* 0x004fe40000201000 */
[----:B------:R-:W2:Y:S03]  /*0710*/  LDG.E.U8 R23, desc[UR8][R12.64+0xc] ;  /* 0x00000c080c177981 */ /* 0x000ea6000c1e1100 */
[----:B------:R-:W-:Y:S02]  /*0720*/  FADD R27, R24, R25 ;  /* 0x00000019181b7221 */ /* 0x000fe40000000000 */
[----:B------:R-:W2:Y:S04]  /*0730*/  LDG.E.U8 R25, desc[UR8][R12.64+0xd] ;  /* 0x00000d080c197981 */ /* 0x000ea8000c1e1100 */
[----:B------:R-:W2:Y:S01]  /*0740*/  LDG.E.U8 R24, desc[UR8][R12.64+0xe] ;  /* 0x00000e080c187981 */ /* 0x000ea2000c1e1100 */
[----:B----4-:R-:W-:-:S02]  /*0750*/  I2FP.F32.U32 R21, R21 ;  /* 0x0000001500157245 */ /* 0x010fc40000201000 */
[----:B-----5:R-:W-:-:S05]  /*0760*/  I2FP.F32.U32 R10, R10 ;  /* 0x0000000a000a7245 */ /* 0x020fca0000201000 */
[----:B------:R-:W-:Y:S01]  /*0770*/  FADD R10, R27, R10 ;  /* 0x0000000a1b0a7221 */ /* 0x000fe20000000000 */
[----:B---3--:R-:W-:-:S03]  /*0780*/  I2FP.F32.U32 R27, R20 ;  /* 0x00000014001b7245 */ /* 0x008fc60000201000 */
[----:B------:R-:W-:Y:S01]  /*0790*/  FADD R10, R10, R21 ;  /* 0x000000150a0a7221 */ /* 0x000fe20000000000 */
[----:B------:R-:W-:-:S03]  /*07a0*/  I2FP.F32.U32 R21, R22 ;  /* 0x0000001600157245 */ /* 0x000fc60000201000 */
[----:B------:R-:W-:Y:S01]  /*07b0*/  FADD R10, R10, R27 ;  /* 0x0000001b0a0a7221 */ /* 0x000fe20000000000 */
[----:B------:R-:W-:-:S03]  /*07c0*/  UIADD3 UR4, UPT, UPT, UR4, 0x10, URZ ;  /* 0x0000001004047890 */ /* 0x000fc6000fffe0ff */
[----:B------:R-:W-:Y:S01]  /*07d0*/  FADD R10, R10, R21 ;  /* 0x000000150a0a7221 */ /* 0x000fe20000000000 */
[----:B------:R-:W-:Y:S01]  /*07e0*/  UISETP.NE.AND UP1, UPT, UR4, URZ, UPT ;  /* 0x000000ff0400728c */ /* 0x000fe2000bf25270 */
[----:B------:R-:W-:Y:S01]  /*07f0*/  I2FP.F32.U32 R21, R26 ;  /* 0x0000001a00157245 */ /* 0x000fe20000201000 */
[----:B------:R-:W-:Y:S02]  /*0800*/  VIADD R18, R18, 0x10 ;  /* 0x0000001012127836 */ /* 0x000fe40000000000 */
[----:B------:R-:W-:Y:S01]  /*0810*/  VIADD R19, R19, 0x10 ;  /* 0x0000001013137836 */ /* 0x000fe20000000000 */
[----:B--2---:R-:W-:Y:S02]  /*0820*/  I2FP.F32.U32 R23, R23 ;  /* 0x0000001700177245 */ /* 0x004fe40000201000 */
[----:B------:R-:W-:-:S03]  /*0830*/  I2FP.F32.U32 R25, R25 ;  /* 0x0000001900197245 */ /* 0x000fc60000201000 */
[----:B------:R-:W-:Y:S01]  /*0840*/  FADD R10, R10, R23 ;  /* 0x000000170a0a7221 */ /* 0x000fe20000000000 */
[----:B------:R-:W-:-:S03]  /*0850*/  I2FP.F32.U32 R13, R24 ;  /* 0x00000018000d7245 */ /* 0x000fc60000201000 */
[----:B------:R-:W-:-:S04]  /*0860*/  FADD R10, R10, R25 ;  /* 0x000000190a0a7221 */ /* 0x000fc80000000000 */
[----:B------:R-:W-:-:S04]  /*0870*/  FADD R10, R10, R13 ;  /* 0x0000000d0a0a7221 */ /* 0x000fc80000000000 */
[----:B------:R-:W-:Y:S01]  /*0880*/  FADD R10, R10, R21 ;  /* 0x000000150a0a7221 */ /* 0x000fe20000000000 */
[----:B------:R-:W-:Y:S06]  /*0890*/  BRA.U UP1, `(.L_x_134) ;  /* 0xfffffffd01247547 */ /* 0x000fec000b83ffff */
.L_x_133:
[----:B------:R-:W-:Y:S05]  /*08a0*/  BRA.U !UP0, `(.L_x_135) ;  /* 0x0000000108747547 */ /* 0x000fea000b800000 */
[----:B------:R-:W0:Y:S01]  /*08b0*/  LDCU.64 UR14, c[0x0][0x388] ;  /* 0x00007100ff0e77ac */ /* 0x000e220008000a00 */
[----:B------:R-:W-:-:S04]  /*08c0*/  IADD3 R13, PT, PT, R15, R18, RZ ;  /* 0x000000120f0d7210 */ /* 0x000fc80007ffe0ff */
        /* <DEDUP_REMOVED lines=13> */
[----:B------:R-:W-:Y:S01]  /*09a0*/  FADD R25, R10, R25 ;  /* 0x000000190a197221 */ /* 0x000fe20000000000 */
[----:B----4-:R-:W-:-:S03]  /*09b0*/  I2FP.F32.U32 R10, R27 ;  /* 0x0000001b000a7245 */ /* 0x010fc60000201000 */
[----:B------:R-:W-:Y:S01]  /*09c0*/  FADD R25, R25, R26 ;  /* 0x0000001a19197221 */ /* 0x000fe20000000000 */
[----:B-----5:R-:W-:-:S03]  /*09d0*/  I2FP.F32.U32 R19, R19 ;  /* 0x0000001300137245 */ /* 0x020fc60000201000 */
[----:B------:R-:W-:Y:S01]  /*09e0*/  FADD R10, R25, R10 ;  /* 0x0000000a190a7221 */ /* 0x000fe20000000000 */
[----:B------:R-:W-:-:S03]  /*09f0*/  I2FP.F32.U32 R25, R20 ;  /* 0x0000001400197245 */ /* 0x000fc60000201000 */
[----:B------:R-:W-:Y:S01]  /*0a00*/  FADD R10, R10, R19 ;  /* 0x000000130a0a7221 */ /* 0x000fe20000000000 */
[----:B------:R-:W-:-:S03]  /*0a10*/  I2FP.F32.U32 R21, R21 ;  /* 0x0000001500157245 */ /* 0x000fc60000201000 */
[----:B------:R-:W-:Y:S01]  /*0a20*/  FADD R10, R10, R25 ;  /* 0x000000190a0a7221 */ /* 0x000fe20000000000 */
[----:B0-----:R-:W-:-:S03]  /*0a30*/  I2FP.F32.U32 R13, R22 ;  /* 0x00000016000d7245 */ /* 0x001fc60000201000 */
[----:B------:R-:W-:Y:S01]  /*0a40*/  FADD R10, R10, R21 ;  /* 0x000000150a0a7221 */ /* 0x000fe20000000000 */
[----:B------:R-:W-:-:S03]  /*0a50*/  I2FP.F32.U32 R23, R23 ;  /* 0x0000001700177245 */ /* 0x000fc60000201000 */
[----:B------:R-:W-:-:S04]  /*0a60*/  FADD R10, R10, R13 ;  /* 0x0000000d0a0a7221 */ /* 0x000fc80000000000 */
[----:B------:R-:W-:-:S07]  /*0a70*/  FADD R10, R10, R23 ;  /* 0x000000170a0a7221 */ /* 0x000fce0000000000 */
.L_x_135:
[----:B------:R-:W-:Y:S01]  /*0a80*/  @P0 IMAD.IADD R13, R15, 0x1, R18 ;  /* 0x000000010f0d0824 */ /* 0x000fe200078e0212 */
[----:B------:R-:W-:-:S04]  /*0a90*/  @P0 IADD3 R18, PT, PT, R18, 0x4, RZ ;  /* 0x0000000412120810 */ /* 0x000fc80007ffe0ff */
[----:B------:R-:W-:-:S04]  /*0aa0*/  @P0 IADD3 R12, P1, PT, R13, UR16, RZ ;  /* 0x000000100d0c0c10 */ /* 0x000fc8000ff3e0ff */
[----:B------:R-:W-:Y:S01]  /*0ab0*/  @P0 LEA.HI.X.SX32 R13, R13, UR17, 0x1, P1 ;  /* 0x000000110d0d0c11 */ /* 0x000fe200088f0eff */
[----:B------:R-:W-:Y:S01]  /*0ac0*/  IMAD.IADD R18, R15, 0x1, R18 ;  /* 0x000000010f127824 */ /* 0x000fe200078e0212 */
[----:B-1----:R-:W-:-:S03]  /*0ad0*/  LOP3.LUT R15, R14, 0x1, RZ, 0xc0, !PT ;  /* 0x000000010e0f7812 */ /* 0x002fc600078ec0ff */
[----:B------:R-:W2:Y:S01]  /*0ae0*/  @P0 LDG.E.U8 R21, desc[UR8][R12.64] ;  /* 0x000000080c150981 */ /* 0x000ea2000c1e1100 */
[----:B------:R-:W-:-:S03]  /*0af0*/  IADD3 R14, P2, PT, R18, UR16, RZ ;  /* 0x00000010120e7c10 */ /* 0x000fc6000ff5e0ff */
[----:B------:R-:W3:Y:S01]  /*0b00*/  @P0 LDG.E.U8 R22, desc[UR8][R12.64+0x1] ;  /* 0x000001080c160981 */ /* 0x000ee2000c1e1100 */
[----:B------:R-:W-:-:S03]  /*0b10*/  ISETP.NE.U32.AND P1, PT, R15, 0x1, PT ;  /* 0x000000010f00780c */ /* 0x000fc60003f25070 */
[----:B------:R-:W4:Y:S01]  /*0b20*/  @P0 LDG.E.U8 R23, desc[UR8][R12.64+0x2] ;  /* 0x000002080c170981 */ /* 0x000f22000c1e1100 */
[----:B------:R-:W-:-:S03]  /*0b30*/  LEA.HI.X.SX32 R15, R18, UR17, 0x1, P2 ;  /* 0x00000011120f7c11 */ /* 0x000fc600090f0eff */
[----:B------:R-:W5:Y:S04]  /*0b40*/  @P0 LDG.E.U8 R25, desc[UR8][R12.64+0x3] ;  /* 0x000003080c190981 */ /* 0x000f68000c1e1100 */
[----:B------:R-:W5:Y:S04]  /*0b50*/  LDG.E.U8 R19, desc[UR8][R14.64] ;  /* 0x000000080e137981 */ /* 0x000f68000c1e1100 */
[----:B------:R-:W5:Y:S04]  /*0b60*/  @!P1 LDG.E.U8 R18, desc[UR8][R14.64+0x1] ;  /* 0x000001080e129981 */ /* 0x000f68000c1e1100 */
[----:B------:R-:W5:Y:S01]  /*0b70*/  @!P1 LDG.E.U8 R20, desc[UR8][R14.64+0x2] ;  /* 0x000002080e149981 */ /* 0x000f62000c1e1100 */
[----:B------:R-:W-:Y:S01]  /*0b80*/  VIADD R16, R16, UR5 ;  /* 0x0000000510107c36 */ /* 0x000fe20008000000 */
[----:B--2---:R-:W-:-:S02]  /*0b90*/  @P0 I2FP.F32.U32 R21, R21 ;  /* 0x0000001500150245 */ /* 0x004fc40000201000 */
[----:B---3--:R-:W-:-:S03]  /*0ba0*/  @P0 I2FP.F32.U32 R22, R22 ;  /* 0x0000001600160245 */ /* 0x008fc60000201000 */
[----:B------:R-:W-:Y:S01]  /*0bb0*/  @P0 FADD R21, R10, R21 ;  /* 0x000000150a150221 */ /* 0x000fe20000000000 */
[----:B----4-:R-:W-:-:S03]  /*0bc0*/  @P0 I2FP.F32.U32 R24, R23 ;  /* 0x0000001700180245 */ /* 0x010fc60000201000 */
[----:B------:R-:W-:Y:S01]  /*0bd0*/  @P0 FADD R21, R21, R22 ;  /* 0x0000001615150221 */ /* 0x000fe20000000000 */
[----:B-----5:R-:W-:-:S03]  /*0be0*/  @P0 I2FP.F32.U32 R22, R25 ;  /* 0x0000001900160245 */ /* 0x020fc60000201000 */
[----:B------:R-:W-:Y:S01]  /*0bf0*/  @P0 FADD R21, R21, R24 ;  /* 0x0000001815150221 */ /* 0x000fe20000000000 */
[----:B------:R-:W-:-:S03]  /*0c00*/  I2FP.F32.U32 R19, R19 ;  /* 0x0000001300137245 */ /* 0x000fc60000201000 */
[----:B------:R-:W-:Y:S01]  /*0c10*/  @P0 FADD R10, R21, R22 ;  /* 0x00000016150a0221 */ /* 0x000fe20000000000 */
[----:B------:R-:W-:-:S03]  /*0c20*/  @!P1 I2FP.F32.U32 R13, R18 ;  /* 0x00000012000d9245 */ /* 0x000fc60000201000 */
[----:B------:R-:W-:Y:S01]  /*0c30*/  FADD R10, R19, R10 ;  /* 0x0000000a130a7221 */ /* 0x000fe20000000000 */
[----:B------:R-:W-:-:S03]  /*0c40*/  @!P1 I2FP.F32.U32 R20, R20 ;  /* 0x0000001400149245 */ /* 0x000fc60000201000 */
[----:B------:R-:W-:-:S04]  /*0c50*/  @!P1 FADD R13, R10, R13 ;  /* 0x0000000d0a0d9221 */ /* 0x000fc80000000000 */
[----:B------:R-:W-:-:S07]  /*0c60*/  @!P1 FADD R10, R13, R20 ;  /* 0x000000140d0a9221 */ /* 0x000fce0000000000 */
.L_x_132:
[----:B------:R-:W-:Y:S05]  /*0c70*/  BSYNC.RECONVERGENT B3 ;  /* 0x0000000000037941 */ /* 0x000fea0003800200 */
.L_x_131:
[C---:B------:R-:W-:Y:S02]  /*0c80*/  ISETP.NE.AND P0, PT, R17.reuse, R6, PT ;  /* 0x000000061100720c */ /* 0x040fe40003f05270 */
[----:B------:R-:W-:-:S11]  /*0c90*/  IADD3 R17, PT, PT, R17, 0x1, RZ ;  /* 0x0000000111117810 */ /* 0x000fd60007ffe0ff */
[----:B------:R-:W-:Y:S05]  /*0ca0*/  @P0 BRA `(.L_x_136) ;  /* 0xfffffff400cc0947 */ /* 0x000fea000383ffff */
[----:B------:R-:W-:Y:S05]  /*0cb0*/  BSYNC.RECONVERGENT B2 ;  /* 0x0000000000027941 */ /* 0x000fea0003800200 */
.L_x_130:
[----:B------:R-:W-:Y:S05]  /*0cc0*/  BRA `(.L_x_137) ;  /* 0x0000000800487947 */ /* 0x000fea0003800000 */
.L_x_129:
[----:B------:R-:W-:-:S07]  /*0cd0*/  IMAD.MOV.U32 R17, RZ, RZ, R5 ;  /* 0x000000ffff117224 */ /* 0x000fce00078e0005 */
.L_x_144:
[----:B------:R-:W-:Y:S01]  /*0ce0*/  ISETP.GT.AND P0, PT, R7, R8, PT ;  /* 0x000000080700720c */ /* 0x000fe20003f04270 */
[----:B------:R-:W-:-:S12]  /*0cf0*/  BSSY.RECONVERGENT B2, `(.L_x_138) ;  /* 0x000008c000027945 */ /* 0x000fd80003800200 */
[----:B------:R-:W-:Y:S05]  /*0d00*/  @P0 BRA `(.L_x_139) ;  /* 0x0000000800280947 */ /* 0x000fea0003800000 */
[----:B------:R-:W-:Y:S01]  /*0d10*/  UISETP.GE.U32.AND UP2, UPT, UR10, 0x7, UPT ;  /* 0x000000070a00788c */ /* 0x000fe2000bf46070 */
[----:B------:R-:W-:Y:S01]  /*0d20*/  IMAD.MOV.U32 R18, RZ, RZ, R7 ;  /* 0x000000ffff127224 */ /* 0x000fe200078e0007 */
[----:B------:R-:W0:Y:S01]  /*0d30*/  LDCU UR13, c[0x0][0x398] ;  /* 0x00007300ff0d77ac */ /* 0x000e220008000800 */
[----:B------:R-:W1:Y:S01]  /*0d40*/  LDCU.128 UR20, c[0x0][0x380] ;  /* 0x00007000ff1477ac */ /* 0x000e620008000c00 */
[----:B------:R-:W-:Y:S02]  /*0d50*/  UISETP.GE.U32.AND UP0, UPT, UR11, 0x3, UPT ;  /* 0x000000030b00788c */ /* 0x000fe4000bf06070 */
[----:B------:R-:W-:-:S03]  /*0d60*/  ULOP3.LUT UP1, URZ, UR10, 0x2, URZ, 0xc0, !UPT ;  /* 0x000000020aff7892 */ /* 0x000fc6000f82c0ff */
[----:B------:R-:W-:Y:S08]  /*0d70*/  BRA.U !UP2, `(.L_x_140) ;  /* 0x000000010af87547 */ /* 0x000ff0000b800000 */
[----:B------:R-:W-:Y:S01]  /*0d80*/  MOV R18, R7 ;  /* 0x0000000700127202 */ /* 0x000fe20000000f00 */
[----:B------:R-:W2:Y:S01]  /*0d90*/  LDCU UR7, c[0x0][0x398] ;  /* 0x00007300ff0777ac */ /* 0x000ea20008000800 */
[----:B------:R-:W3:Y:S01]  /*0da0*/  LDCU.128 UR16, c[0x0][0x380] ;  /* 0x00007000ff1077ac */ /* 0x000ee20008000c00 */
[----:B------:R-:W-:-:S05]  /*0db0*/  UMOV UR4, URZ ;  /* 0x000000ff00047c82 */ /* 0x000fca0008000000 */
.L_x_141:
[----:B--2---:R-:W-:-:S05]  /*0dc0*/  IMAD R14, R17, UR7, R18 ;  /* 0x00000007110e7c24 */ /* 0x004fca000f8e0212 */
[----:B------:R-:W-:Y:S02]  /*0dd0*/  SHF.R.S32.HI R15, RZ, 0x1f, R14 ;  /* 0x0000001fff0f7819 */ /* 0x000fe4000001140e */
[----:B---3--:R-:W-:-:S04]  /*0de0*/  IADD3 R12, P0, PT, R14, UR16, RZ ;  /* 0x000000100e0c7c10 */ /* 0x008fc8000ff1e0ff */
[----:B------:R-:W-:-:S05]  /*0df0*/  IADD3.X R13, PT, PT, R15, UR17, RZ, P0, !PT ;  /* 0x000000110f0d7c10 */ /* 0x000fca00087fe4ff */
[----:B------:R-:W2:Y:S04]  /*0e00*/  LDG.E.U8 R19, desc[UR8][R12.64] ;  /* 0x000000080c137981 */ /* 0x000ea8000c1e1100 */
[----:B------:R-:W3:Y:S01]  /*0e10*/  LDG.E.U8 R21, desc[UR8][R12.64+0x1] ;  /* 0x000001080c157981 */ /* 0x000ee2000c1e1100 */
[----:B------:R-:W-:-:S03]  /*0e20*/  IADD3 R14, P0, PT, R14, UR18, RZ ;  /* 0x000000120e0e7c10 */ /* 0x000fc6000ff1e0ff */
[----:B------:R-:W4:Y:S01]  /*0e30*/  LDG.E.U8 R24, desc[UR8][R12.64+0x2] ;  /* 0x000002080c187981 */ /* 0x000f22000c1e1100 */
[----:B------:R-:W-:-:S03]  /*0e40*/  IADD3.X R15, PT, PT, R15, UR19, RZ, P0, !PT ;  /* 0x000000130f0f7c10 */ /* 0x000fc600087fe4ff */
[----:B------:R-:W5:Y:S04]  /*0e50*/  LDG.E.U8 R20, desc[UR8][R12.64+0x3] ;  /* 0x000003080c147981 */ /* 0x000f68000c1e1100 */
[----:B------:R-:W5:Y:S04]  /*0e60*/  LDG.E.U8 R23, desc[UR8][R14.64] ;  /* 0x000000080e177981 */ /* 0x000f68000c1e1100 */
[----:B------:R-:W5:Y:S01]  /*0e70*/  LDG.E.U8 R28, desc[UR8][R14.64+0x7] ;  /* 0x000007080e1c7981 */ /* 0x000f62000c1e1100 */
[----:B--2---:R-:W-:-:S03]  /*0e80*/  I2FP.F32.U32 R22, R19 ;  /* 0x0000001300167245 */ /* 0x004fc60000201000 */
[----:B------:R-:W2:Y:S01]  /*0e90*/  LDG.E.U8 R19, desc[UR8][R14.64+0x1] ;  /* 0x000001080e137981 */ /* 0x000ea2000c1e1100 */
[----:B---3--:R-:W-:Y:S01]  /*0ea0*/  I2FP.F32.U32 R21, R21 ;  /* 0x0000001500157245 */ /* 0x008fe20000201000 */
[----:B------:R-:W-:Y:S02]  /*0eb0*/  FADD R22, R22, R9 ;  /* 0x0000000916167221 */ /* 0x000fe40000000000 */
[----:B------:R-:W3:Y:S01]  /*0ec0*/  LDG.E.U8 R9, desc[UR8][R12.64+0x4] ;  /* 0x000004080c097981 */ /* 0x000ee2000c1e1100 */
[----:B----4-:R-:W-:Y:S01]  /*0ed0*/  I2FP.F32.U32 R24, R24 ;  /* 0x0000001800187245 */ /* 0x010fe20000201000 */
[----:B------:R-:W-:Y:S02]  /*0ee0*/  FADD R21, R22, R21 ;  /* 0x0000001516157221 */ /* 0x000fe40000000000 */
[----:B------:R-:W4:Y:S01]  /*0ef0*/  LDG.E.U8 R22, desc[UR8][R14.64+0x2] ;  /* 0x000002080e167981 */ /* 0x000f22000c1e1100 */
[----:B-----5:R-:W-:Y:S01]  /*0f00*/  I2FP.F32.U32 R25, R20 ;  /* 0x0000001400197245 */ /* 0x020fe20000201000 */
[----:B------:R-:W-:-:S02]  /*0f10*/  FADD R26, R21, R24 ;  /* 0x00000018151a7221 */ /* 0x000fc40000000000 */
[----:B------:R-:W5:Y:S02]  /*0f20*/  LDG.E.U8 R21, desc[UR8][R12.64+0x5] ;  /* 0x000005080c157981 */ /* 0x000f64000c1e1100 */
[----:B------:R-:W-:Y:S02]  /*0f30*/  FADD R26, R26, R25 ;  /* 0x000000191a1a7221 */ /* 0x000fe40000000000 */
[----:B------:R-:W5:Y:S01]  /*0f40*/  LDG.E.U8 R25, desc[UR8][R14.64+0x3] ;  /* 0x000003080e197981 */ /* 0x000f62000c1e1100 */
[----:B------:R-:W-:-:S03]  /*0f50*/  I2FP.F32.U32 R27, R23 ;  /* 0x00000017001b7245 */ /* 0x000fc60000201000 */
[----:B------:R-:W5:Y:S02]  /*0f60*/  LDG.E.U8 R23, desc[UR8][R14.64+0x4] ;  /* 0x000004080e177981 */ /* 0x000f64000c1e1100 */
[----:B------:R-:W-:Y:S02]  /*0f70*/  FADD R29, R27, R10 ;  /* 0x0000000a1b1d7221 */ /* 0x000fe40000000000 */
[----:B------:R-:W5:Y:S04]  /*0f80*/  LDG.E.U8 R27, desc[UR8][R14.64+0x5] ;  /* 0x000005080e1b7981 */ /* 0x000f68000c1e1100 */
[----:B------:R-:W5:Y:S04]  /*0f90*/  LDG.E.U8 R20, desc[UR8][R12.64+0x6] ;  /* 0x000006080c147981 */ /* 0x000f68000c1e1100 */
[----:B------:R0:W5:Y:S04]  /*0fa0*/  LDG.E.U8 R10, desc[UR8][R14.64+0x6] ;  /* 0x000006080e0a7981 */ /* 0x000168000c1e1100 */
[----:B------:R5:W5:Y:S01]  /*0fb0*/  LDG.E.U8 R24, desc[UR8][R12.64+0x7] ;  /* 0x000007080c187981 */ /* 0x000b62000c1e1100 */
[----:B------:R-:W-:-:S04]  /*0fc0*/  UIADD3 UR4, UPT, UPT, UR4, 0x8, URZ ;  /* 0x0000000804047890 */ /* 0x000fc8000fffe0ff */
[----:B------:R-:W-:Y:S01]  /*0fd0*/  UISETP.NE.AND UP2, UPT, UR4, UR12, UPT ;  /* 0x0000000c0400728c */ /* 0x000fe2000bf45270 */
[----:B0-----:R-:W-:Y:S01]  /*0fe0*/  I2FP.F32.U32 R15, R28 ;  /* 0x0000001c000f7245 */ /* 0x001fe20000201000 */
[----:B------:R-:W-:Y:S01]  /*0ff0*/  VIADD R18, R18, 0x8 ;  /* 0x0000000812127836 */ /* 0x000fe20000000000 */
[----:B--2---:R-:W-:-:S05]  /*1000*/  I2FP.F32.U32 R19, R19 ;  /* 0x0000001300137245 */ /* 0x004fca0000201000 */
[----:B------:R-:W-:Y:S01]  /*1010*/  FADD R19, R29, R19 ;  /* 0x000000131d137221 */ /* 0x000fe20000000000 */
[----:B----4-:R-:W-:Y:S02]  /*1020*/  I2FP.F32.U32 R22, R22 ;  /* 0x0000001600167245 */ /* 0x010fe40000201000 */
[----:B---3--:R-:W-:-:S03]  /*1030*/  I2FP.F32.U32 R9, R9 ;  /* 0x0000000900097245 */ /* 0x008fc60000201000 */
[----:B------:R-:W-:Y:S01]  /*1040*/  FADD R19, R19, R22 ;  /* 0x0000001613137221 */ /* 0x000fe20000000000 */
[----:B-----5:R-:W-:Y:S02]  /*1050*/  I2FP.F32.U32 R12, R25 ;  /* 0x00000019000c7245 */ /* 0x020fe40000201000 */
[----:B------:R-:W-:-:S03]  /*1060*/  I2FP.F32.U32 R23, R23 ;  /* 0x0000001700177245 */ /* 0x000fc60000201000 */
[----:B------:R-:W-:Y:S01]  /*1070*/  FADD R12, R19, R12 ;  /* 0x0000000c130c7221 */ /* 0x000fe20000000000 */
[----:B------:R-:W-:Y:S01]  /*1080*/  I2FP.F32.U32 R22, R21 ;  /* 0x0000001500167245 */ /* 0x000fe20000201000 */
[----:B------:R-:W-:Y:S01]  /*1090*/  FADD R9, R26, R9 ;  /* 0x000000091a097221 */ /* 0x000fe20000000000 */
[----:B------:R-:W-:Y:S01]  /*10a0*/  I2FP.F32.U32 R27, R27 ;  /* 0x0000001b001b7245 */ /* 0x000fe20000201000 */
[----:B------:R-:W-:Y:S02]  /*10b0*/  FADD R12, R12, R23 ;  /* 0x000000170c0c7221 */ /* 0x000fe40000000000 */
[----:B------:R-:W-:Y:S01]  /*10c0*/  FADD R9, R9, R22 ;  /* 0x0000001609097221 */ /* 0x000fe20000000000 */
[----:B------:R-:W-:Y:S01]  /*10d0*/  I2FP.F32.U32 R20, R20 ;  /* 0x0000001400147245 */ /* 0x000fe20000201000 */
[----:B------:R-:W-:Y:S01]  /*10e0*/  FADD R12, R12, R27 ;  /* 0x0000001b0c0c7221 */ /* 0x000fe20000000000 */
[----:B------:R-:W-:-:S03]  /*10f0*/  I2FP.F32.U32 R13, R10 ;  /* 0x0000000a000d7245 */ /* 0x000fc60000201000 */
[----:B------:R-:W-:Y:S01]  /*1100*/  FADD R9, R9, R20 ;  /* 0x0000001409097221 */ /* 0x000fe20000000000 */
[----:B------:R-:W-:Y:S01]  /*1110*/  I2FP.F32.U32 R24, R24 ;  /* 0x0000001800187245 */ /* 0x000fe20000201000 */
[----:B------:R-:W-:-:S04]  /*1120*/  FADD R12, R12, R13 ;  /* 0x0000000d0c0c7221 */ /* 0x000fc80000000000 */
[----:B------:R-:W-:Y:S01]  /*1130*/  FADD R9, R9, R24 ;  /* 0x0000001809097221 */ /* 0x000fe20000000000 */
[----:B------:R-:W-:Y:S01]  /*1140*/  FADD R10, R12, R15 ;  /* 0x0000000f0c0a7221 */ /* 0x000fe20000000000 */
[----:B------:R-:W-:Y:S06]  /*1150*/  BRA.U UP2, `(.L_x_141) ;  /* 0xfffffffd02187547 */ /* 0x000fec000b83ffff */
.L_x_140:
[----:B------:R-:W-:Y:S05]  /*1160*/  BRA.U !UP0, `(.L_x_142) ;  /* 0x0000000108847547 */ /* 0x000fea000b800000 */
[----:B------:R-:W2:Y:S01]  /*1170*/  LDCU UR4, c[0x0][0x398] ;  /* 0x00007300ff0477ac */ /* 0x000ea20008000800 */
[----:B------:R-:W3:Y:S01]  /*1180*/  LDCU.128 UR16, c[0x0][0x380] ;  /* 0x00007000ff1077ac */ /* 0x000ee20008000c00 */
[----:B--2---:R-:W-:-:S05]  /*1190*/  IMAD R14, R17, UR4, R18 ;  /* 0x00000004110e7c24 */ /* 0x004fca000f8e0212 */
[C---:B---3--:R-:W-:Y:S02]  /*11a0*/  IADD3 R12, P0, PT, R14.reuse, UR16, RZ ;  /* 0x000000100e0c7c10 */ /* 0x048fe4000ff1e0ff */
[----:B------:R-:W-:Y:S02]  /*11b0*/  SHF.R.S32.HI R15, RZ, 0x1f, R14 ;  /* 0x0000001fff0f7819 */ /* 0x000fe4000001140e */
[----:B------:R-:W-:Y:S02]  /*11c0*/  IADD3 R14, P1, PT, R14, UR18, RZ ;  /* 0x000000120e0e7c10 */ /* 0x000fe4000ff3e0ff */
[C---:B------:R-:W-:Y:S02]  /*11d0*/  IADD3.X R13, PT, PT, R15.reuse, UR17, RZ, P0, !PT ;  /* 0x000000110f0d7c10 */ /* 0x040fe400087fe4ff */
[----:B------:R-:W-:-:S03]  /*11e0*/  IADD3.X R15, PT, PT, R15, UR19, RZ, P1, !PT ;  /* 0x000000130f0f7c10 */ /* 0x000fc60008ffe4ff */
[----:B------:R-:W2:Y:S04]  /*11f0*/  LDG.E.U8 R24, desc[UR8][R12.64] ;  /* 0x000000080c187981 */ /* 0x000ea8000c1e1100 */
[----:B------:R-:W3:Y:S04]  /*1200*/  LDG.E.U8 R25, desc[UR8][R14.64] ;  /* 0x000000080e197981 */ /* 0x000ee8000c1e1100 */
[----:B------:R-:W4:Y:S04]  /*1210*/  LDG.E.U8 R26, desc[UR8][R12.64+0x1] ;  /* 0x000001080c1a7981 */ /* 0x000f28000c1e1100 */
[----:B------:R-:W5:Y:S04]  /*1220*/  LDG.E.U8 R21, desc[UR8][R14.64+0x1] ;  /* 0x000001080e157981 */ /* 0x000f68000c1e1100 */
[----:B------:R-:W5:Y:S04]  /*1230*/  LDG.E.U8 R19, desc[UR8][R12.64+0x2] ;  /* 0x000002080c137981 */ /* 0x000f68000c1e1100 */
[----:B------:R-:W5:Y:S04]  /*1240*/  LDG.E.U8 R20, desc[UR8][R14.64+0x2] ;  /* 0x000002080e147981 */ /* 0x000f68000c1e1100 */
[----:B------:R-:W5:Y:S04]  /*1250*/  LDG.E.U8 R22, desc[UR8][R12.64+0x3] ;  /* 0x000003080c167981 */ /* 0x000f68000c1e1100 */
[----:B------:R-:W5:Y:S01]  /*1260*/  LDG.E.U8 R23, desc[UR8][R14.64+0x3] ;  /* 0x000003080e177981 */ /* 0x000f62000c1e1100 */
[----:B------:R-:W-:Y:S01]  /*1270*/  VIADD R18, R18, 0x4 ;  /* 0x0000000412127836 */ /* 0x000fe20000000000 */
[----:B--2---:R-:W-:-:S02]  /*1280*/  I2FP.F32.U32 R24, R24 ;  /* 0x0000001800187245 */ /* 0x004fc40000201000 */
[----:B---3--:R-:W-:-:S03]  /*1290*/  I2FP.F32.U32 R25, R25 ;  /* 0x0000001900197245 */ /* 0x008fc60000201000 */
[----:B------:R-:W-:Y:S01]  /*12a0*/  FADD R24, R9, R24 ;  /* 0x0000001809187221 */ /* 0x000fe20000000000 */
[----:B----4-:R-:W-:Y:S01]  /*12b0*/  I2FP.F32.U32 R27, R26 ;  /* 0x0000001a001b7245 */ /* 0x010fe20000201000 */
[----:B------:R-:W-:Y:S01]  /*12c0*/  FADD R25, R10, R25 ;  /* 0x000000190a197221 */ /* 0x000fe20000000000 */
[----:B-----5:R-:W-:-:S03]  /*12d0*/  I2FP.F32.U32 R26, R21 ;  /* 0x00000015001a7245 */ /* 0x020fc60000201000 */
[----:B------:R-:W-:Y:S01]  /*12e0*/  FADD R24, R24, R27 ;  /* 0x0000001b18187221 */ /* 0x000fe20000000000 */
[----:B------:R-:W-:Y:S01]  /*12f0*/  I2FP.F32.U32 R19, R19 ;  /* 0x0000001300137245 */ /* 0x000fe20000201000 */
[----:B------:R-:W-:Y:S01]  /*1300*/  FADD R25, R25, R26 ;  /* 0x0000001a19197221 */ /* 0x000fe20000000000 */
[----:B------:R-:W-:-:S03]  /*1310*/  I2FP.F32.U32 R20, R20 ;  /* 0x0000001400147245 */ /* 0x000fc60000201000 */
[----:B------:R-:W-:Y:S01]  /*1320*/  FADD R19, R24, R19 ;  /* 0x0000001318137221 */ /* 0x000fe20000000000 */
[----:B------:R-:W-:Y:S01]  /*1330*/  I2FP.F32.U32 R22, R22 ;  /* 0x0000001600167245 */ /* 0x000fe20000201000 */
[----:B------:R-:W-:Y:S01]  /*1340*/  FADD R20, R25, R20 ;  /* 0x0000001419147221 */ /* 0x000fe20000000000 */
[----:B------:R-:W-:-:S03]  /*1350*/  I2FP.F32.U32 R23, R23 ;  /* 0x0000001700177245 */ /* 0x000fc60000201000 */
[----:B------:R-:W-:Y:S02]  /*1360*/  FADD R9, R19, R22 ;  /* 0x0000001613097221 */ /* 0x000fe40000000000 */
[----:B------:R-:W-:-:S07]  /*1370*/  FADD R10, R20, R23 ;  /* 0x00000017140a7221 */ /* 0x000fce0000000000 */
.L_x_142:
        /* <DEDUP_REMOVED lines=12> */
[----:B------:R-:W5:Y:S01]  /*1440*/  LDG.E.U8 R23, desc[UR8][R14.64+0x1] ;  /* 0x000001080e177981 */ /* 0x000f62000c1e1100 */
[----:B------:R-:W-:-:S02]  /*1450*/  IADD3 R18, PT, PT, R18, 0x2, RZ ;  /* 0x0000000212127810 */ /* 0x000fc40007ffe0ff */
[----:B--2---:R-:W-:Y:S02]  /*1460*/  I2FP.F32.U32 R20, R19 ;  /* 0x0000001300147245 */ /* 0x004fe40000201000 */
[----:B---3--:R-:W-:-:S03]  /*1470*/  I2FP.F32.U32 R21, R21 ;  /* 0x0000001500157245 */ /* 0x008fc60000201000 */
[----:B------:R-:W-:Y:S01]  /*1480*/  FADD R9, R9, R20 ;  /* 0x0000001409097221 */ /* 0x000fe20000000000 */
[----:B----4-:R-:W-:Y:S01]  /*1490*/  I2FP.F32.U32 R22, R22 ;  /* 0x0000001600167245 */ /* 0x010fe20000201000 */
[----:B------:R-:W-:Y:S01]  /*14a0*/  FADD R10, R10, R21 ;  /* 0x000000150a0a7221 */ /* 0x000fe20000000000 */
[----:B-----5:R-:W-:-:S03]  /*14b0*/  I2FP.F32.U32 R23, R23 ;  /* 0x0000001700177245 */ /* 0x020fc60000201000 */
[----:B------:R-:W-:Y:S02]  /*14c0*/  FADD R9, R9, R22 ;  /* 0x0000001609097221 */ /* 0x000fe40000000000 */
[----:B------:R-:W-:-:S07]  /*14d0*/  FADD R10, R10, R23 ;  /* 0x000000170a0a7221 */ /* 0x000fce0000000000 */
.L_x_143:
[----:B0-----:R-:W-:-:S05]  /*14e0*/  IMAD R14, R17, UR13, R18 ;  /* 0x0000000d110e7c24 */ /* 0x001fca000f8e0212 */
[C---:B-1----:R-:W-:Y:S02]  /*14f0*/  IADD3 R12, P0, PT, R14.reuse, UR20, RZ ;  /* 0x000000140e0c7c10 */ /* 0x042fe4000ff1e0ff */
[----:B------:R-:W-:Y:S02]  /*1500*/  SHF.R.S32.HI R15, RZ, 0x1f, R14 ;  /* 0x0000001fff0f7819 */ /* 0x000fe4000001140e */
[----:B------:R-:W-:Y:S02]  /*1510*/  IADD3 R14, P1, PT, R14, UR22, RZ ;  /* 0x000000160e0e7c10 */ /* 0x000fe4000ff3e0ff */
[C---:B------:R-:W-:Y:S02]  /*1520*/  IADD3.X R13, PT, PT, R15.reuse, UR21, RZ, P0, !PT ;  /* 0x000000150f0d7c10 */ /* 0x040fe400087fe4ff */
[----:B------:R-:W-:-:S03]  /*1530*/  IADD3.X R15, PT, PT, R15, UR23, RZ, P1, !PT ;  /* 0x000000170f0f7c10 */ /* 0x000fc60008ffe4ff */
[----:B------:R-:W2:Y:S04]  /*1540*/  LDG.E.U8 R12, desc[UR8][R12.64] ;  /* 0x000000080c0c7981 */ /* 0x000ea8000c1e1100 */
[----:B------:R-:W3:Y:S01]  /*1550*/  LDG.E.U8 R14, desc[UR8][R14.64] ;  /* 0x000000080e0e7981 */ /* 0x000ee2000c1e1100 */
[----:B------:R-:W-:Y:S01]  /*1560*/  VIADD R16, R16, UR5 ;  /* 0x0000000510107c36 */ /* 0x000fe20008000000 */
[----:B--2---:R-:W-:Y:S02]  /*1570*/  I2FP.F32.U32 R18, R12 ;  /* 0x0000000c00127245 */ /* 0x004fe40000201000 */
[----:B---3--:R-:W-:-:S03]  /*1580*/  I2FP.F32.U32 R19, R14 ;  /* 0x0000000e00137245 */ /* 0x008fc60000201000 */
[----:B------:R-:W-:Y:S02]  /*1590*/  FADD R9, R18, R9 ;  /* 0x0000000912097221 */ /* 0x000fe40000000000 */
[----:B------:R-:W-:-:S07]  /*15a0*/  FADD R10, R19, R10 ;  /* 0x0000000a130a7221 */ /* 0x000fce0000000000 */
.L_x_139:
[----:B------:R-:W-:Y:S05]  /*15b0*/  BSYNC.RECONVERGENT B2 ;  /* 0x0000000000027941 */ /* 0x000fea0003800200 */
.L_x_138:
[C---:B------:R-:W-:Y:S01]  /*15c0*/  ISETP.NE.AND P0, PT, R17.reuse, R6, PT ;  /* 0x000000061100720c */ /* 0x040fe20003f05270 */
[----:B------:R-:W-:-:S12]  /*15d0*/  VIADD R17, R17, 0x1 ;  /* 0x0000000111117836 */ /* 0x000fd80000000000 */
[----:B------:R-:W-:Y:S05]  /*15e0*/  @P0 BRA `(.L_x_144) ;  /* 0xfffffff400bc0947 */ /* 0x000fea000383ffff */
.L_x_137:
[----:B------:R-:W-:Y:S05]  /*15f0*/  BSYNC.RECONVERGENT B1 ;  /* 0x0000000000017941 */ /* 0x000fea0003800200 */
.L_x_128:
[----:B------:R-:W-:Y:S02]  /*1600*/  MOV R15, R10 ;  /* 0x0000000a000f7202 */ /* 0x000fe40000000f00 */
[----:B------:R-:W-:-:S07]  /*1610*/  I2FP.F32.S32 R13, R16 ;  /* 0x00000010000d7245 */ /* 0x000fce0000201400 */
.L_x_127:
[----:B------:R-:W-:Y:S05]  /*1620*/  BSYNC.RECONVERGENT B0 ;  /* 0x0000000000007941 */ /* 0x000fea0003800200 */
.L_x_126:
[----:B------:R-:W0:Y:S01]  /*1630*/  MUFU.RCP R10, R13 ;  /* 0x0000000d000a7308 */ /* 0x000e220000001000 */
[----:B------:R-:W-:Y:S01]  /*1640*/  BSSY.RECONVERGENT B0, `(.L_x_145) ;  /* 0x000000d000007945 */ /* 0x000fe20003800200 */
[----:B------:R-:W-:Y:S02]  /*1650*/  ISETP.GT.AND P2, PT, R5, R6, PT ;  /* 0x000000060500720c */ /* 0x000fe40003f44270 */
[----:B------:R-:W-:-:S04]  /*1660*/  ISETP.NE.AND P3, PT, RZ, UR6, PT ;  /* 0x00000006ff007c0c */ /* 0x000fc8000bf65270 */
        /* <DEDUP_REMOVED lines=9> */
[----:B------:R-:W-:Y:S05]  /*1700*/  CALL.REL.NOINC `($__internal_7_$__cuda_sm3x_div_rn_noftz_f32_slowpath) ;  /* 0x0000001000b07944 */ /* 0x000fea0003c00000 */
.L_x_146:
[----:B------:R-:W-:Y:S05]  /*1710*/  BSYNC.RECONVERGENT B0 ;  /* 0x0000000000007941 */ /* 0x000fea0003800200 */
.L_x_145:
[----:B------:R-:W0:Y:S01]  /*1720*/  MUFU.RCP R12, R13 ;  /* 0x0000000d000c7308 */ /* 0x000e220000001000 */
[----:B------:R-:W-:Y:S01]  /*1730*/  BSSY.RECONVERGENT B0, `(.L_x_147) ;  /* 0x000000d000007945 */ /* 0x000fe20003800200 */
[----:B------:R-:W-:-:S06]  /*1740*/  FSEL R9, R10, R9, !P3 ;  /* 0x000000090a097208 */ /* 0x000fcc0005800000 */
        /* <DEDUP_REMOVED lines=10> */
[----:B------:R-:W-:-:S07]  /*17f0*/  MOV R12, R10 ;  /* 0x0000000a000c7202 */ /* 0x000fce0000000f00 */
.L_x_148:
[----:B------:R-:W-:Y:S05]  /*1800*/  BSYNC.RECONVERGENT B0 ;  /* 0x0000000000007941 */ /* 0x000fea0003800200 */
.L_x_147:
[----:B------:R-:W-:Y:S01]  /*1810*/  BSSY.RECONVERGENT B0, `(.L_x_149) ;  /* 0x00000c4000007945 */ /* 0x000fe20003800200 */
[----:B------:R-:W-:Y:S02]  /*1820*/  IMAD.MOV.U32 R10, RZ, RZ, RZ ;  /* 0x000000ffff0a7224 */ /* 0x000fe400078e00ff */
[----:B------:R-:W-:Y:S01]  /*1830*/  IMAD.MOV.U32 R19, RZ, RZ, RZ ;  /* 0x000000ffff137224 */ /* 0x000fe200078e00ff */
[----:B------:R-:W-:Y:S06]  /*1840*/  @P2 BRA `(.L_x_150) ;  /* 0x0000000c00002947 */ /* 0x000fec0003800000 */
[----:B------:R-:W-:Y:S02]  /*1850*/  HFMA2 R19, -RZ, RZ, 0, 0 ;  /* 0x00000000ff137431 */ /* 0x000fe400000001ff */
[----:B------:R-:W-:Y:S02]  /*1860*/  IMAD.MOV.U32 R13, RZ, RZ, R5 ;  /* 0x000000ffff0d7224 */ /* 0x000fe400078e0005 */
[----:B------:R-:W-:-:S07]  /*1870*/  IMAD.MOV.U32 R10, RZ, RZ, RZ ;  /* 0x000000ffff0a7224 */ /* 0x000fce00078e00ff */
.L_x_157:
[----:B------:R-:W-:Y:S01]  /*1880*/  ISETP.GT.AND P0, PT, R7, R8, PT ;  /* 0x000000080700720c */ /* 0x000fe20003f04270 */
[----:B------:R-:W-:-:S12]  /*1890*/  BSSY.RECONVERGENT B1, `(.L_x_151) ;  /* 0x00000b8000017945 */ /* 0x000fd80003800200 */
[----:B------:R-:W-:Y:S05]  /*18a0*/  @P0 BRA `(.L_x_152) ;  /* 0x0000000800d80947 */ /* 0x000fea0003800000 */
[----:B------:R-:W-:Y:S01]  /*18b0*/  UISETP.GE.U32.AND UP2, UPT, UR10, 0x7, UPT ;  /* 0x000000070a00788c */ /* 0x000fe2000bf46070 */
[----:B------:R-:W-:Y:S01]  /*18c0*/  MOV R18, R7 ;  /* 0x0000000700127202 */ /* 0x000fe20000000f00 */
[----:B------:R-:W0:Y:S01]  /*18d0*/  LDCU UR13, c[0x0][0x398] ;  /* 0x00007300ff0d77ac */ /* 0x000e220008000800 */
[----:B------:R-:W1:Y:S01]  /*18e0*/  LDCU.128 UR20, c[0x0][0x380] ;  /* 0x00007000ff1477ac */ /* 0x000e620008000c00 */
[----:B------:R-:W-:Y:S02]  /*18f0*/  UISETP.GE.U32.AND UP0, UPT, UR11, 0x3, UPT ;  /* 0x000000030b00788c */ /* 0x000fe4000bf06070 */
[----:B------:R-:W-:-:S03]  /*1900*/  ULOP3.LUT UP1, URZ, UR10, 0x2, URZ, 0xc0, !UPT ;  /* 0x000000020aff7892 */ /* 0x000fc6000f82c0ff */
[----:B------:R-:W-:Y:S08]  /*1910*/  BRA.U !UP2, `(.L_x_153) ;  /* 0x000000050a587547 */ /* 0x000ff0000b800000 */
[----:B------:R-:W-:Y:S01]  /*1920*/  IMAD.MOV.U32 R18, RZ, RZ, R7 ;  /* 0x000000ffff127224 */ /* 0x000fe200078e0007 */
[----:B------:R-:W2:Y:S01]  /*1930*/  LDCU UR7, c[0x0][0x398] ;  /* 0x00007300ff0777ac */ /* 0x000ea20008000800 */
[----:B------:R-:W3:Y:S01]  /*1940*/  LDCU.128 UR16, c[0x0][0x380] ;  /* 0x00007000ff1077ac */ /* 0x000ee20008000c00 */
[----:B------:R-:W-:-:S05]  /*1950*/  UMOV UR4, URZ ;  /* 0x000000ff00047c82 */ /* 0x000fca0008000000 */
.L_x_154:
[----:B--2---:R-:W-:-:S04]  /*1960*/  IMAD R17, R13, UR7, R18 ;  /* 0x000000070d117c24 */ /* 0x004fc8000f8e0212 */
[C---:B------:R-:W-:Y:S01]  /*1970*/  VIADD R15, R17.reuse, UR6 ;  /* 0x00000006110f7c36 */ /* 0x040fe20008000000 */
[----:B---3--:R-:W-:-:S04]  /*1980*/  IADD3 R16, P0, PT, R17, UR16, RZ ;  /* 0x0000001011107c10 */ /* 0x008fc8000ff1e0ff */
[----:B------:R-:W-:Y:S02]  /*1990*/  IADD3 R14, P1, PT, R15, UR18, RZ ;  /* 0x000000120f0e7c10 */ /* 0x000fe4000ff3e0ff */
[----:B------:R-:W-:Y:S02]  /*19a0*/  LEA.HI.X.SX32 R17, R17, UR17, 0x1, P0 ;  /* 0x0000001111117c11 */ /* 0x000fe400080f0eff */
[----:B------:R-:W-:-:S03]  /*19b0*/  LEA.HI.X.SX32 R15, R15, UR19, 0x1, P1 ;  /* 0x000000130f0f7c11 */ /* 0x000fc600088f0eff */
[----:B------:R-:W2:Y:S04]  /*19c0*/  LDG.E.U8 R21, desc[UR8][R16.64] ;  /* 0x0000000810157981 */ /* 0x000ea8000c1e1100 */
[----:B------:R-:W3:Y:S04]  /*19d0*/  LDG.E.U8 R20, desc[UR8][R14.64] ;  /* 0x000000080e147981 */ /* 0x000ee8000c1e1100 */
[----:B------:R-:W4:Y:S04]  /*19e0*/  LDG.E.U8 R25, desc[UR8][R16.64+0x1] ;  /* 0x0000010810197981 */ /* 0x000f28000c1e1100 */
[----:B------:R-:W5:Y:S04]  /*19f0*/  LDG.E.U8 R24, desc[UR8][R14.64+0x1] ;  /* 0x000001080e187981 */ /* 0x000f68000c1e1100 */
[----:B------:R-:W5:Y:S01]  /*1a00*/  LDG.E.U8 R26, desc[UR8][R16.64+0x2] ;  /* 0x00000208101a7981 */ /* 0x000f62000c1e1100 */
[----:B--2---:R-:W-:-:S02]  /*1a10*/  I2FP.F32.U32 R22, R21 ;  /* 0x0000001500167245 */ /* 0x004fc40000201000 */
[----:B---3--:R-:W-:Y:S02]  /*1a20*/  I2FP.F32.U32 R23, R20 ;  /* 0x0000001400177245 */ /* 0x008fe40000201000 */
[----:B------:R-:W2:Y:S03]  /*1a30*/  LDG.E.U8 R20, desc[UR8][R14.64+0x2] ;  /* 0x000002080e147981 */ /* 0x000ea6000c1e1100 */
[----:B------:R-:W-:Y:S01]  /*1a40*/  FADD R28, R23, -R12 ;  /* 0x8000000c171c7221 */ /* 0x000fe20000000000 */
[----:B------:R-:W-:-:S03]  /*1a50*/  FADD R23, -R9, R22 ;  /* 0x0000001609177221 */ /* 0x000fc60000000100 */
[-C--:B------:R-:W-:Y:S01]  /*1a60*/  FFMA R21, R28, R28.reuse, R19 ;  /* 0x0000001c1c157223 */ /* 0x080fe20000000013 */
[C---:B------:R-:W-:Y:S01]  /*1a70*/  FFMA R22, R23.reuse, R28, R10 ;  /* 0x0000001c17167223 */ /* 0x040fe2000000000a */
[----:B------:R-:W3:Y:S04]  /*1a80*/  LDG.E.U8 R19, desc[UR8][R14.64+0x3] ;  /* 0x000003080e137981 */ /* 0x000ee8000c1e1100 */
[----:B------:R-:W3:Y:S01]  /*1a90*/  LDG.E.U8 R10, desc[UR8][R16.64+0x3] ;  /* 0x00000308100a7981 */ /* 0x000ee2000c1e1100 */
[----:B----4-:R-:W-:Y:S02]  /*1aa0*/  I2FP.F32.U32 R28, R25 ;  /* 0x00000019001c7245 */ /* 0x010fe40000201000 */
[----:B-----5:R-:W-:Y:S01]  /*1ab0*/  I2FP.F32.U32 R27, R24 ;  /* 0x00000018001b7245 */ /* 0x020fe20000201000 */
[----:B------:R-:W-:Y:S01]  /*1ac0*/  FFMA R25, R23, R23, R0 ;  /* 0x0000001717197223 */ /* 0x000fe20000000000 */
[----:B------:R-:W-:Y:S01]  /*1ad0*/  I2FP.F32.U32 R26, R26 ;  /* 0x0000001a001a7245 */ /* 0x000fe20000201000 */
[----:B------:R-:W-:-:S02]  /*1ae0*/  FADD R24, -R9, R28 ;  /* 0x0000001c09187221 */ /* 0x000fc40000000100 */
[----:B------:R-:W-:Y:S01]  /*1af0*/  FADD R23, R27, -R12 ;  /* 0x8000000c1b177221 */ /* 0x000fe20000000000 */
[----:B------:R-:W4:Y:S01]  /*1b00*/  LDG.E.U8 R28, desc[UR8][R16.64+0x7] ;  /* 0x00000708101c7981 */ /* 0x000f22000c1e1100 */
[C---:B------:R-:W-:Y:S01]  /*1b10*/  FFMA R25, R24.reuse, R24, R25 ;  /* 0x0000001818197223 */ /* 0x040fe20000000019 */
[----:B------:R-:W-:Y:S01]  /*1b20*/  FADD R26, -R9, R26 ;  /* 0x0000001a091a7221 */ /* 0x000fe20000000100 */
[-C--:B------:R-:W-:Y:S01]  /*1b30*/  FFMA R27, R24, R23.reuse, R22 ;  /* 0x00000017181b7223 */ /* 0x080fe20000000016 */
[----:B------:R-:W-:Y:S02]  /*1b40*/  FFMA R23, R23, R23, R21 ;  /* 0x0000001717177223 */ /* 0x000fe40000000015 */
[----:B------:R-:W-:Y:S01]  /*1b50*/  FFMA R25, R26, R26, R25 ;  /* 0x0000001a1a197223 */ /* 0x000fe20000000019 */
[----:B--2---:R-:W-:Y:S02]  /*1b60*/  I2FP.F32.U32 R29, R20 ;  /* 0x00000014001d7245 */ /* 0x004fe40000201000 */
[----:B------:R-:W2:Y:S03]  /*1b70*/  LDG.E.U8 R20, desc[UR8][R16.64+0x4] ;  /* 0x0000040810147981 */ /* 0x000ea6000c1e1100 */
[----:B------:R-:W-:-:S02]  /*1b80*/  FADD R22, R29, -R12 ;  /* 0x8000000c1d167221 */ /* 0x000fc40000000000 */
[----:B------:R-:W5:Y:S01]  /*1b90*/  LDG.E.U8 R29, desc[UR8][R14.64+0x7] ;  /* 0x000007080e1d7981 */ /* 0x000f62000c1e1100 */
[----:B---3--:R-:W-:Y:S02]  /*1ba0*/  I2FP.F32.U32 R19, R19 ;  /* 0x0000001300137245 */ /* 0x008fe40000201000 */
[----:B------:R-:W-:Y:S02]  /*1bb0*/  I2FP.F32.U32 R24, R10 ;  /* 0x0000000a00187245 */ /* 0x000fe40000201000 */
[----:B------:R-:W3:Y:S01]  /*1bc0*/  LDG.E.U8 R10, desc[UR8][R14.64+0x4] ;  /* 0x000004080e0a7981 */ /* 0x000ee2000c1e1100 */
[-C--:B------:R-:W-:Y:S01]  /*1bd0*/  FFMA R21, R26, R22.reuse, R27 ;  /* 0x000000161a157223 */ /* 0x080fe2000000001b */
[----:B------:R-:W-:Y:S01]  /*1be0*/  FFMA R23, R22, R22, R23 ;  /* 0x0000001616177223 */ /* 0x000fe20000000017 */
[----:B------:R-:W-:Y:S01]  /*1bf0*/  FADD R26, -R9, R24 ;  /* 0x00000018091a7221 */ /* 0x000fe20000000100 */
[----:B------:R-:W-:Y:S01]  /*1c00*/  FADD R24, R19, -R12 ;  /* 0x8000000c13187221 */ /* 0x000fe20000000000 */
[----:B------:R-:W5:Y:S04]  /*1c10*/  LDG.E.U8 R22, desc[UR8][R16.64+0x5] ;  /* 0x0000050810167981 */ /* 0x000f68000c1e1100 */
[----:B------:R-:W5:Y:S01]  /*1c20*/  LDG.E.U8 R19, desc[UR8][R14.64+0x5] ;  /* 0x000005080e137981 */ /* 0x000f62000c1e1100 */
[C---:B------:R-:W-:Y:S01]  /*1c30*/  FFMA R25, R26.reuse, R26, R25 ;  /* 0x0000001a1a197223 */ /* 0x040fe20000000019 */
[----:B------:R-:W-:-:S02]  /*1c40*/  FFMA R21, R26, R24, R21 ;  /* 0x000000181a157223 */ /* 0x000fc40000000015 */
[----:B------:R-:W5:Y:S04]  /*1c50*/  LDG.E.U8 R26, desc[UR8][R16.64+0x6] ;  /* 0x00000608101a7981 */ /* 0x000f68000c1e1100 */
[----:B------:R-:W5:Y:S01]  /*1c60*/  LDG.E.U8 R27, desc[UR8][R14.64+0x6] ;  /* 0x000006080e1b7981 */ /* 0x000f62000c1e1100 */
[----:B------:R-:W-:Y:S01]  /*1c70*/  FFMA R23, R24, R24, R23 ;  /* 0x0000001818177223 */ /* 0x000fe20000000017 */
[----:B------:R-:W-:Y:S01]  /*1c80*/  UIADD3 UR4, UPT, UPT, UR4, 0x8, URZ ;  /* 0x0000000804047890 */ /* 0x000fe2000fffe0ff */
[----:B----4-:R-:W-:-:S03]  /*1c90*/  I2FP.F32.U32 R28, R28 ;  /* 0x0000001c001c7245 */ /* 0x010fc60000201000 */
[----:B------:R-:W-:Y:S02]  /*1ca0*/  UISETP.NE.AND UP2, UPT, UR4, UR12, UPT ;  /* 0x0000000c0400728c */ /* 0x000fe4000bf45270 */
[----:B------:R-:W-:Y:S01]  /*1cb0*/  FADD R28, -R9, R28 ;  /* 0x0000001c091c7221 */ /* 0x000fe20000000100 */
[----:B------:R-:W-:Y:S02]  /*1cc0*/  IADD3 R18, PT, PT, R18, 0x8, RZ ;  /* 0x0000000812127810 */ /* 0x000fe40007ffe0ff */
[----:B--2---:R-:W-:-:S05]  /*1cd0*/  I2FP.F32.U32 R20, R20 ;  /* 0x0000001400147245 */ /* 0x004fca0000201000 */
[----:B------:R-:W-:Y:S01]  /*1ce0*/  FADD R20, -R9, R20 ;  /* 0x0000001409147221 */ /* 0x000fe20000000100 */
[----:B---3--:R-:W-:-:S05]  /*1cf0*/  I2FP.F32.U32 R10, R10 ;  /* 0x0000000a000a7245 */ /* 0x008fca0000201000 */
[----:B------:R-:W-:Y:S01]  /*1d00*/  FADD R10, R10, -R12 ;  /* 0x8000000c0a0a7221 */ /* 0x000fe20000000000 */
[----:B-----5:R-:W-:Y:S02]  /*1d10*/  I2FP.F32.U32 R22, R22 ;  /* 0x0000001600167245 */ /* 0x020fe40000201000 */
[----:B------:R-:W-:Y:S01]  /*1d20*/  I2FP.F32.U32 R19, R19 ;  /* 0x0000001300137245 */ /* 0x000fe20000201000 */
[-C--:B------:R-:W-:Y:S01]  /*1d30*/  FFMA R21, R20, R10.reuse, R21 ;  /* 0x0000000a14157223 */ /* 0x080fe20000000015 */
[----:B------:R-:W-:Y:S01]  /*1d40*/  FFMA R23, R10, R10, R23 ;  /* 0x0000000a0a177223 */ /* 0x000fe20000000017 */
[----:B------:R-:W-:Y:S01]  /*1d50*/  FADD R22, -R9, R22 ;  /* 0x0000001609167221 */ /* 0x000fe20000000100 */
[----:B------:R-:W-:Y:S01]  /*1d60*/  I2FP.F32.U32 R26, R26 ;  /* 0x0000001a001a7245 */ /* 0x000fe20000201000 */
[----:B------:R-:W-:Y:S01]  /*1d70*/  FADD R10, R19, -R12 ;  /* 0x8000000c130a7221 */ /* 0x000fe20000000000 */
[----:B------:R-:W-:Y:S01]  /*1d80*/  FFMA R25, R20, R20, R25 ;  /* 0x0000001414197223 */ /* 0x000fe20000000019 */
[----:B------:R-:W-:-:S02]  /*1d90*/  I2FP.F32.U32 R27, R27 ;  /* 0x0000001b001b7245 */ /* 0x000fc40000201000 */
[-C--:B------:R-:W-:Y:S01]  /*1da0*/  FFMA R21, R22, R10.reuse, R21 ;  /* 0x0000000a16157223 */ /* 0x080fe20000000015 */
[----:B------:R-:W-:Y:S01]  /*1db0*/  FFMA R23, R10, R10, R23 ;  /* 0x0000000a0a177223 */ /* 0x000fe20000000017 */
[----:B------:R-:W-:Y:S01]  /*1dc0*/  I2FP.F32.U32 R29, R29 ;  /* 0x0000001d001d7245 */ /* 0x000fe20000201000 */
[----:B------:R-:W-:Y:S01]  /*1dd0*/  FFMA R25, R22, R22, R25 ;  /* 0x0000001616197223 */ /* 0x000fe20000000019 */
[----:B------:R-:W-:Y:S01]  /*1de0*/  FADD R26, -R9, R26 ;  /* 0x0000001a091a7221 */ /* 0x000fe20000000100 */
[--C-:B------:R-:W-:Y:S02]  /*1df0*/  FADD R10, R27, -R12.reuse ;  /* 0x8000000c1b0a7221 */ /* 0x100fe40000000000 */
[----:B------:R-:W-:Y:S01]  /*1e00*/  FADD R14, R29, -R12 ;  /* 0x8000000c1d0e7221 */ /* 0x000fe20000000000 */
[C---:B------:R-:W-:Y:S01]  /*1e10*/  FFMA R25, R26.reuse, R26, R25 ;  /* 0x0000001a1a197223 */ /* 0x040fe20000000019 */
[-C--:B------:R-:W-:Y:S01]  /*1e20*/  FFMA R21, R26, R10.reuse, R21 ;  /* 0x0000000a1a157223 */ /* 0x080fe20000000015 */
[----:B------:R-:W-:-:S02]  /*1e30*/  FFMA R23, R10, R10, R23 ;  /* 0x0000000a0a177223 */ /* 0x000fc40000000017 */
[C---:B------:R-:W-:Y:S01]  /*1e40*/  @!P3 FFMA R0, R28.reuse, R28, R25 ;  /* 0x0000001c1c00b223 */ /* 0x040fe20000000019 */
[-C--:B------:R-:W-:Y:S01]  /*1e50*/  FFMA R10, R28, R14.reuse, R21 ;  /* 0x0000000e1c0a7223 */ /* 0x080fe20000000015 */
[----:B------:R-:W-:Y:S01]  /*1e60*/  FFMA R19, R14, R14, R23 ;  /* 0x0000000e0e137223 */ /* 0x000fe20000000017 */
[----:B------:R-:W-:Y:S06]  /*1e70*/  BRA.U UP2, `(.L_x_154) ;  /* 0xfffffff902b87547 */ /* 0x000fec000b83ffff */
.L_x_153:
[----:B------:R-:W-:Y:S05]  /*1e80*/  BRA.U !UP0, `(.L_x_155) ;  /* 0x0000000108b47547 */ /* 0x000fea000b800000 */
[----:B------:R-:W2:Y:S01]  /*1e90*/  LDCU UR4, c[0x0][0x398] ;  /* 0x00007300ff0477ac */ /* 0x000ea20008000800 */
[----:B------:R-:W3:Y:S01]  /*1ea0*/  LDCU.128 UR16, c[0x0][0x380] ;  /* 0x00007000ff1077ac */ /* 0x000ee20008000c00 */
        /* <DEDUP_REMOVED lines=12> */
[----:B------:R0:W5:Y:S04]  /*1f70*/  LDG.E.U8 R22, desc[UR8][R14.64+0x3] ;  /* 0x000003080e167981 */ /* 0x000168000c1e1100 */
[----:B------:R1:W5:Y:S01]  /*1f80*/  LDG.E.U8 R24, desc[UR8][R16.64+0x3] ;  /* 0x0000030810187981 */ /* 0x000362000c1e1100 */
[----:B------:R-:W-:Y:S01]  /*1f90*/  VIADD R18, R18, 0x4 ;  /* 0x0000000412127836 */ /* 0x000fe20000000000 */
[----:B---3--:R-:W-:-:S02]  /*1fa0*/  I2FP.F32.U32 R27, R26 ;  /* 0x0000001a001b7245 */ /* 0x008fc40000201000 */
[----:B--2---:R-:W-:Y:S02]  /*1fb0*/  I2FP.F32.U32 R26, R25 ;  /* 0x00000019001a7245 */ /* 0x004fe40000201000 */
[----:B----4-:R-:W-:Y:S01]  /*1fc0*/  I2FP.F32.U32 R29, R28 ;  /* 0x0000001c001d7245 */ /* 0x010fe20000201000 */
[----:B------:R-:W-:Y:S02]  /*1fd0*/  FADD R28, R27, -R12 ;  /* 0x8000000c1b1c7221 */ /* 0x000fe40000000000 */
[C---:B------:R-:W-:Y:S01]  /*1fe0*/  FADD R25, -R9.reuse, R26 ;  /* 0x0000001a09197221 */ /* 0x040fe20000000100 */
[----:B-----5:R-:W-:Y:S01]  /*1ff0*/  I2FP.F32.U32 R27, R23 ;  /* 0x00000017001b7245 */ /* 0x020fe20000201000 */
[----:B------:R-:W-:Y:S02]  /*2000*/  FADD R26, -R9, R29 ;  /* 0x0000001d091a7221 */ /* 0x000fe40000000100 */
[C---:B------:R-:W-:Y:S01]  /*2010*/  FFMA R23, R25.reuse, R28, R10 ;  /* 0x0000001c19177223 */ /* 0x040fe2000000000a */
[----:B0-----:R-:W-:Y:S01]  /*2020*/  I2FP.F32.U32 R15, R20 ;  /* 0x00000014000f7245 */ /* 0x001fe20000201000 */
[----:B------:R-:W-:Y:S01]  /*2030*/  FFMA R25, R25, R25, R0 ;  /* 0x0000001919197223 */ /* 0x000fe20000000000 */
[--C-:B------:R-:W-:Y:S01]  /*2040*/  FADD R10, R27, -R12.reuse ;  /* 0x8000000c1b0a7221 */ /* 0x100fe20000000000 */
[----:B------:R-:W-:Y:S01]  /*2050*/  I2FP.F32.U32 R14, R21 ;  /* 0x00000015000e7245 */ /* 0x000fe20000201000 */
[----:B------:R-:W-:Y:S01]  /*2060*/  FFMA R19, R28, R28, R19 ;  /* 0x0000001c1c137223 */ /* 0x000fe20000000013 */
[----:B-1----:R-:W-:Y:S01]  /*2070*/  FADD R16, R15, -R12 ;  /* 0x8000000c0f107221 */ /* 0x002fe20000000000 */
[C---:B------:R-:W-:Y:S01]  /*2080*/  FFMA R25, R26.reuse, R26, R25 ;  /* 0x0000001a1a197223 */ /* 0x040fe20000000019 */
[----:B------:R-:W-:Y:S01]  /*2090*/  FFMA R23, R26, R10, R23 ;  /* 0x0000000a1a177223 */ /* 0x000fe20000000017 */
[----:B------:R-:W-:Y:S01]  /*20a0*/  I2FP.F32.U32 R22, R22 ;  /* 0x0000001600167245 */ /* 0x000fe20000201000 */
[----:B------:R-:W-:Y:S01]  /*20b0*/  FADD R14, -R9, R14 ;  /* 0x0000000e090e7221 */ /* 0x000fe20000000100 */
[----:B------:R-:W-:Y:S01]  /*20c0*/  FFMA R19, R10, R10, R19 ;  /* 0x0000000a0a137223 */ /* 0x000fe20000000013 */
[----:B------:R-:W-:-:S02]  /*20d0*/  I2FP.F32.U32 R15, R24 ;  /* 0x00000018000f7245 */ /* 0x000fc40000201000 */
[C---:B------:R-:W-:Y:S01]  /*20e0*/  FFMA R25, R14.reuse, R14, R25 ;  /* 0x0000000e0e197223 */ /* 0x040fe20000000019 */
[-C--:B------:R-:W-:Y:S01]  /*20f0*/  FFMA R23, R14, R16.reuse, R23 ;  /* 0x000000100e177223 */ /* 0x080fe20000000017 */
[----:B------:R-:W-:Y:S01]  /*2100*/  FADD R22, -R9, R22 ;  /* 0x0000001609167221 */ /* 0x000fe20000000100 */
[----:B------:R-:W-:Y:S01]  /*2110*/  FADD R14, R15, -R12 ;  /* 0x8000000c0f0e7221 */ /* 0x000fe20000000000 */
[----:B------:R-:W-:Y:S02]  /*2120*/  FFMA R19, R16, R16, R19 ;  /* 0x0000001010137223 */ /* 0x000fe40000000013 */
[C---:B------:R-:W-:Y:S01]  /*2130*/  @!P3 FFMA R0, R22.reuse, R22, R25 ;  /* 0x000000161600b223 */ /* 0x040fe20000000019 */
[-C--:B------:R-:W-:Y:S01]  /*2140*/  FFMA R10, R22, R14.reuse, R23 ;  /* 0x0000000e160a7223 */ /* 0x080fe20000000017 */
[----:B------:R-:W-:-:S07]  /*2150*/  FFMA R19, R14, R14, R19 ;  /* 0x0000000e0e137223 */ /* 0x000fce0000000013 */
.L_x_155:
[----:B------:R-:W-:Y:S05]  /*2160*/  BRA.U !UP1, `(.L_x_156) ;  /* 0x00000001096c7547 */ /* 0x000fea000b800000 */
[----:B------:R-:W2:Y:S01]  /*2170*/  LDCU UR4, c[0x0][0x398] ;  /* 0x00007300ff0477ac */ /* 0x000ea20008000800 */
[----:B------:R-:W3:Y:S01]  /*2180*/  LDCU.128 UR16, c[0x0][0x380] ;  /* 0x00007000ff1077ac */ /* 0x000ee20008000c00 */
[----:B--2---:R-:W-:-:S05]  /*2190*/  IMAD R15, R13, UR4, R18 ;  /* 0x000000040d0f7c24 */ /* 0x004fca000f8e0212 */
[C---:B------:R-:W-:Y:S02]  /*21a0*/  IADD3 R17, PT, PT, R15.reuse, UR6, RZ ;  /* 0x000000060f117c10 */ /* 0x040fe4000fffe0ff */
[----:B---3--:R-:W-:Y:S02]  /*21b0*/  IADD3 R14, P0, PT, R15, UR16, RZ ;  /* 0x000000100f0e7c10 */ /* 0x008fe4000ff1e0ff */
[----:B------:R-:W-:Y:S02]  /*21c0*/  IADD3 R16, P1, PT, R17, UR18, RZ ;  /* 0x0000001211107c10 */ /* 0x000fe4000ff3e0ff */
        /* <DEDUP_REMOVED lines=9> */
[----:B------:R-:W-:Y:S01]  /*2260*/  FADD R23, -R9, R20 ;  /* 0x0000001409177221 */ /* 0x000fe20000000100 */
[----:B----4-:R-:W-:Y:S01]  /*2270*/  I2FP.F32.U32 R22, R22 ;  /* 0x0000001600167245 */ /* 0x010fe20000201000 */
[----:B------:R-:W-:Y:S01]  /*2280*/  FADD R20, R21, -R12 ;  /* 0x8000000c15147221 */ /* 0x000fe20000000000 */
[----:B-----5:R-:W-:-:S03]  /*2290*/  I2FP.F32.U32 R21, R24 ;  /* 0x0000001800157245 */ /* 0x020fc60000201000 */
[-C--:B------:R-:W-:Y:S01]  /*22a0*/  FFMA R10, R23, R20.reuse, R10 ;  /* 0x00000014170a7223 */ /* 0x080fe2000000000a */
[----:B------:R-:W-:Y:S01]  /*22b0*/  FADD R22, -R9, R22 ;  /* 0x0000001609167221 */ /* 0x000fe20000000100 */
[----:B------:R-:W-:Y:S01]  /*22c0*/  FFMA R23, R23, R23, R0 ;  /* 0x0000001717177223 */ /* 0x000fe20000000000 */
[----:B------:R-:W-:Y:S01]  /*22d0*/  FFMA R19, R20, R20, R19 ;  /* 0x0000001414137223 */ /* 0x000fe20000000013 */
[----:B------:R-:W-:Y:S02]  /*22e0*/  FADD R21, R21, -R12 ;  /* 0x8000000c15157221 */ /* 0x000fe40000000000 */
[C---:B------:R-:W-:Y:S02]  /*22f0*/  @!P3 FFMA R0, R22.reuse, R22, R23 ;  /* 0x000000161600b223 */ /* 0x040fe40000000017 */
[-C--:B------:R-:W-:Y:S01]  /*2300*/  FFMA R10, R22, R21.reuse, R10 ;  /* 0x00000015160a7223 */ /* 0x080fe2000000000a */
[----:B------:R-:W-:-:S07]  /*2310*/  FFMA R19, R21, R21, R19 ;  /* 0x0000001515137223 */ /* 0x000fce0000000013 */
.L_x_156:
[----:B0-----:R-:W-:-:S04]  /*2320*/  IMAD R15, R13, UR13, R18 ;  /* 0x0000000d0d0f7c24 */ /* 0x001fc8000f8e0212 */
[C---:B------:R-:W-:Y:S01]  /*2330*/  VIADD R17, R15.reuse, UR6 ;  /* 0x000000060f117c36 */ /* 0x040fe20008000000 */
[----:B-1----:R-:W-:-:S04]  /*2340*/  IADD3 R14, P0, PT, R15, UR20, RZ ;  /* 0x000000140f0e7c10 */ /* 0x002fc8000ff1e0ff */
[----:B------:R-:W-:Y:S02]  /*2350*/  IADD3 R16, P1, PT, R17, UR22, RZ ;  /* 0x0000001611107c10 */ /* 0x000fe4000ff3e0ff */
[----:B------:R-:W-:Y:S02]  /*2360*/  LEA.HI.X.SX32 R15, R15, UR21, 0x1, P0 ;  /* 0x000000150f0f7c11 */ /* 0x000fe400080f0eff */
[----:B------:R-:W-:-:S03]  /*2370*/  LEA.HI.X.SX32 R17, R17, UR23, 0x1, P1 ;  /* 0x0000001711117c11 */ /* 0x000fc600088f0eff */
[----:B------:R-:W2:Y:S04]  /*2380*/  LDG.E.U8 R14, desc[UR8][R14.64] ;  /* 0x000000080e0e7981 */ /* 0x000ea8000c1e1100 */
[----:B------:R-:W3:Y:S01]  /*2390*/  LDG.E.U8 R16, desc[UR8][R16.64] ;  /* 0x0000000810107981 */ /* 0x000ee2000c1e1100 */
[----:B--2---:R-:W-:Y:S02]  /*23a0*/  I2FP.F32.U32 R18, R14 ;  /* 0x0000000e00127245 */ /* 0x004fe40000201000 */
[----:B---3--:R-:W-:-:S03]  /*23b0*/  I2FP.F32.U32 R21, R16 ;  /* 0x0000001000157245 */ /* 0x008fc60000201000 */
[----:B------:R-:W-:Y:S02]  /*23c0*/  FADD R23, -R9, R18 ;  /* 0x0000001209177221 */ /* 0x000fe40000000100 */
[----:B------:R-:W-:Y:S02]  /*23d0*/  FADD R18, R21, -R12 ;  /* 0x8000000c15127221 */ /* 0x000fe40000000000 */
[C---:B------:R-:W-:Y:S02]  /*23e0*/  @!P3 FFMA R0, R23.reuse, R23, R0 ;  /* 0x000000171700b223 */ /* 0x040fe40000000000 */
[-C--:B------:R-:W-:Y:S01]  /*23f0*/  FFMA R10, R23, R18.reuse, R10 ;  /* 0x00000012170a7223 */ /* 0x080fe2000000000a */
[----:B------:R-:W-:-:S07]  /*2400*/  FFMA R19, R18, R18, R19 ;  /* 0x0000001212137223 */ /* 0x000fce0000000013 */
.L_x_152:
[----:B------:R-:W-:Y:S05]  /*2410*/  BSYNC.RECONVERGENT B1 ;  /* 0x0000000000017941 */ /* 0x000fea0003800200 */
.L_x_151:
[C---:B------:R-:W-:Y:S02]  /*2420*/  ISETP.NE.AND P0, PT, R13.reuse, R6, PT ;  /* 0x000000060d00720c */ /* 0x040fe40003f05270 */
[----:B------:R-:W-:-:S11]  /*2430*/  IADD3 R13, PT, PT, R13, 0x1, RZ ;  /* 0x000000010d0d7810 */ /* 0x000fd60007ffe0ff */
[----:B------:R-:W-:Y:S05]  /*2440*/  @P0 BRA `(.L_x_157) ;  /* 0xfffffff4000c0947 */ /* 0x000fea000383ffff */
.L_x_150:
[----:B------:R-:W-:Y:S05]  /*2450*/  BSYNC.RECONVERGENT B0 ;  /* 0x0000000000007941 */ /* 0x000fea0003800200 */
.L_x_149:
[----:B------:R-:W-:Y:S01]  /*2460*/  FMUL R12, R0, R19 ;  /* 0x00000013000c7220 */ /* 0x000fe20000400000 */
[----:B------:R-:W-:Y:S03]  /*2470*/  BSSY.RECONVERGENT B0, `(.L_x_158) ;  /* 0x000000c000007945 */ /* 0x000fe60003800200 */
[----:B------:R-:W-:Y:S01]  /*2480*/  VIADD R14, R12, 0xf3000000 ;  /* 0xf30000000c0e7836 */ /* 0x000fe20000000000 */
[----:B------:R0:W1:Y:S04]  /*2490*/  MUFU.RSQ R13, R12 ;  /* 0x0000000c000d7308 */ /* 0x0000680000001400 */
[----:B------:R-:W-:-:S13]  /*24a0*/  ISETP.GT.U32.AND P0, PT, R14, 0x727fffff, PT ;  /* 0x727fffff0e00780c */ /* 0x000fda0003f04070 */
[----:B01----:R-:W-:Y:S05]  /*24b0*/  @!P0 BRA `(.L_x_159) ;  /* 0x00000000000c8947 */ /* 0x003fea0003800000 */
[----:B------:R-:W-:-:S07]  /*24c0*/  MOV R18, 0x24e0 ;  /* 0x000024e000127802 */ /* 0x000fce0000000f00 */
[----:B------:R-:W-:Y:S05]  /*24d0*/  CALL.REL.NOINC `($__internal_6_$__cuda_sm20_sqrt_rn_f32_slowpath) ;  /* 0x0000000000e07944 */ /* 0x000fea0003c00000 */
[----:B------:R-:W-:Y:S05]  /*24e0*/  BRA `(.L_x_160) ;  /* 0x0000000000107947 */ /* 0x000fea0003800000 */
.L_x_159:
[----:B------:R-:W-:Y:S01]  /*24f0*/  FMUL.FTZ R15, R12, R13 ;  /* 0x0000000d0c0f7220 */ /* 0x000fe20000410000 */
[----:B------:R-:W-:-:S03]  /*2500*/  FMUL.FTZ R13, R13, 0.5 ;  /* 0x3f0000000d0d7820 */ /* 0x000fc60000410000 */
[----:B------:R-:W-:-:S04]  /*2510*/  FFMA R12, -R15, R15, R12 ;  /* 0x0000000f0f0c7223 */ /* 0x000fc8000000010c */
[----:B------:R-:W-:-:S07]  /*2520*/  FFMA R15, R12, R13, R15 ;  /* 0x0000000d0c0f7223 */ /* 0x000fce000000000f */
.L_x_160:
[----:B------:R-:W-:Y:S05]  /*2530*/  BSYNC.RECONVERGENT B0 ;  /* 0x0000000000007941 */ /* 0x000fea0003800200 */
.L_x_158:
        /* <DEDUP_REMOVED lines=13> */
.L_x_162:
[----:B------:R-:W-:Y:S05]  /*2610*/  BSYNC.RECONVERGENT B0 ;  /* 0x0000000000007941 */ /* 0x000fea0003800200 */
.L_x_161:
[----:B------:R-:W0:Y:S01]  /*2620*/  LDCU UR7, c[0x0][0x3a8] ;  /* 0x00007500ff0777ac */ /* 0x000e220008000800 */
[----:B------:R-:W-:Y:S01]  /*2630*/  FSETP.GT.AND P0, PT, R12, R11, PT ;  /* 0x0000000b0c00720b */ /* 0x000fe20003f04000 */
[----:B------:R-:W-:-:S03]  /*2640*/  UIADD3 UR4, UPT, UPT, UR6, -0x1, URZ ;  /* 0xffffffff06047890 */ /* 0x000fc6000fffe0ff */
[----:B------:R-:W-:Y:S02]  /*2650*/  FSEL R11, R12, R11, P0 ;  /* 0x0000000b0c0b7208 */ /* 0x000fe40000000000 */
[----:B------:R-:W-:Y:S01]  /*2660*/  SEL R4, R4, UR6, !P0 ;  /* 0x0000000604047c07 */ /* 0x000fe2000c000000 */
[----:B0-----:R-:W-:-:S04]  /*2670*/  UIADD3 UR13, UPT, UPT, -UR7, URZ, URZ ;  /* 0x000000ff070d7290 */ /* 0x001fc8000fffe1ff */
[----:B------:R-:W-:-:S03]  /*2680*/  UISETP.GT.AND UP0, UPT, UR6, UR13, UPT ;  /* 0x0000000d0600728c */ /* 0x000fc6000bf04270 */
[----:B------:R-:W-:-:S06]  /*2690*/  UMOV UR6, UR4 ;  /* 0x0000000400067c82 */ /* 0x000fcc0008000000 */
[----:B------:R-:W-:Y:S05]  /*26a0*/  BRA.U UP0, `(.L_x_163) ;  /* 0xffffffdd001c7547 */ /* 0x000fea000b83ffff */
.L_x_125:
[----:B------:R-:W0:Y:S01]  /*26b0*/  LDCU UR5, c[0x0][0x3a4] ;  /* 0x00007480ff0577ac */ /* 0x000e220008000800 */
[----:B------:R-:W-:Y:S01]  /*26c0*/  BSSY.RECONVERGENT B0, `(.L_x_164) ;  /* 0x0000010000007945 */ /* 0x000fe20003800200 */
[----:B0-----:R-:W-:Y:S02]  /*26d0*/  UIADD3 UR4, UPT, UPT, UR7, -UR5, URZ ;  /* 0x8000000507047290 */ /* 0x001fe4000fffe0ff */
        /* <DEDUP_REMOVED lines=12> */
[----:B------:R-:W-:Y:S05]  /*27a0*/  CALL.REL.NOINC `($__internal_7_$__cuda_sm3x_div_rn_noftz_f32_slowpath) ;  /* 0x0000000000887944 */ /* 0x000fea0003c00000 */
[----:B------:R-:W-:-:S07]  /*27b0*/  IMAD.MOV.U32 R0, RZ, RZ, R10 ;  /* 0x000000ffff007224 */ /* 0x000fce00078e000a */
.L_x_165:
[----:B------:R-:W-:Y:S05]  /*27c0*/  BSYNC.RECONVERGENT B0 ;  /* 0x0000000000007941 */ /* 0x000fea0003800200 */
.L_x_164:
        /* <DEDUP_REMOVED lines=9> */
        .weak           $__internal_6_$__cuda_sm20_sqrt_rn_f32_slowpath
        .type           $__internal_6_$__cuda_sm20_sqrt_rn_f32_slowpath,@function
        .size           $__internal_6_$__cuda_sm20_sqrt_rn_f32_slowpath,($__internal_7_$__cuda_sm3x_div_rn_noftz_f32_slowpath - $__internal_6_$__cuda_sm20_sqrt_rn_f32_slowpath)
$__internal_6_$__cuda_sm20_sqrt_rn_f32_slowpath:
[----:B------:R-:W-:-:S13]  /*2860*/  LOP3.LUT P0, RZ, R12, 0x7fffffff, RZ, 0xc0, !PT ;  /* 0x7fffffff0cff7812 */ /* 0x000fda000780c0ff */
[----:B------:R-:W-:Y:S01]  /*2870*/  @!P0 IMAD.MOV.U32 R13, RZ, RZ, R12 ;  /* 0x000000ffff0d8224 */ /* 0x000fe200078e000c */
[----:B------:R-:W-:Y:S06]  /*2880*/  @!P0 BRA `(.L_x_166) ;  /* 0x0000000000408947 */ /* 0x000fec0003800000 */
[----:B------:R-:W-:-:S13]  /*2890*/  FSETP.GEU.FTZ.AND P0, PT, R12, RZ, PT ;  /* 0x000000ff0c00720b */ /* 0x000fda0003f1e000 */
[----:B------:R-:W-:Y:S01]  /*28a0*/  @!P0 MOV R13, 0x7fffffff ;  /* 0x7fffffff000d8802 */ /* 0x000fe20000000f00 */
        /* <DEDUP_REMOVED lines=14> */
.L_x_166:
[----:B------:R-:W-:Y:S01]  /*2990*/  IMAD.MOV.U32 R15, RZ, RZ, R13 ;  /* 0x000000ffff0f7224 */ /* 0x000fe200078e000d */
[----:B------:R-:W-:Y:S01]  /*29a0*/  MOV R12, R18 ;  /* 0x00000012000c7202 */ /* 0x000fe20000000f00 */
[----:B------:R-:W-:-:S04]  /*29b0*/  IMAD.MOV.U32 R13, RZ, RZ, 0x0 ;  /* 0x00000000ff0d7424 */ /* 0x000fc800078e00ff */
[----:B------:R-:W-:Y:S05]  /*29c0*/  RET.REL.NODEC R12 `(_Z5zmnccPhS_S_iiiiif) ;  /* 0xffffffd40c8c7950 */ /* 0x000fea0003c3ffff */
        .weak           $__internal_7_$__cuda_sm3x_div_rn_noftz_f32_slowpath
        .type           $__internal_7_$__cuda_sm3x_div_rn_noftz_f32_slowpath,@function
        .size           $__internal_7_$__cuda_sm3x_div_rn_noftz_f32_slowpath,(.L_x_186 - $__internal_7_$__cuda_sm3x_div_rn_noftz_f32_slowpath)
$__internal_7_$__cuda_sm3x_div_rn_noftz_f32_slowpath:
[----:B------:R-:W-:Y:S01]  /*29d0*/  SHF.R.U32.HI R14, RZ, 0x17, R13 ;  /* 0x00000017ff0e7819 */ /* 0x000fe2000001160d */
[----:B------:R-:W-:Y:S01]  /*29e0*/  BSSY.RECONVERGENT B1, `(.L_x_167) ;  /* 0x0000065000017945 */ /* 0x000fe20003800200 */
[----:B------:R-:W-:Y:S02]  /*29f0*/  SHF.R.U32.HI R16, RZ, 0x17, R10 ;  /* 0x00000017ff107819 */ /* 0x000fe4000001160a */
[----:B------:R-:W-:Y:S02]  /*2a00*/  LOP3.LUT R14, R14, 0xff, RZ, 0xc0, !PT ;  /* 0x000000ff0e0e7812 */ /* 0x000fe400078ec0ff */
[----:B------:R-:W-:-:S03]  /*2a10*/  LOP3.LUT R19, R16, 0xff, RZ, 0xc0, !PT ;  /* 0x000000ff10137812 */ /* 0x000fc600078ec0ff */
[----:B------:R-:W-:Y:S01]  /*2a20*/  VIADD R17, R14, 0xffffffff ;  /* 0xffffffff0e117836 */ /* 0x000fe20000000000 */
[----:B------:R-:W-:-:S04]  /*2a30*/  IADD3 R16, PT, PT, R19, -0x1, RZ ;  /* 0xffffffff13107810 */ /* 0x000fc80007ffe0ff */
[----:B------:R-:W-:Y:S01]  /*2a40*/  ISETP.GT.U32.AND P0, PT, R17, 0xfd, PT ;  /* 0x000000fd1100780c */ /* 0x000fe20003f04070 */
[----:B------:R-:W-:-:S03]  /*2a50*/  IMAD.MOV.U32 R17, RZ, RZ, R13 ;  /* 0x000000ffff117224 */ /* 0x000fc600078e000d */
        /* <DEDUP_REMOVED lines=19> */
[----:B------:R-:W-:-:S05]  /*2b90*/  VIADD R16, R19, 0xffffffff ;  /* 0xffffffff13107836 */ /* 0x000fca0000000000 */
[----:B------:R-:W-:Y:S02]  /*2ba0*/  ISETP.GE.AND P0, PT, R16, RZ, PT ;  /* 0x000000ff1000720c */ /* 0x000fe40003f06270 */
[----:B------:R-:W-:-:S04]  /*2bb0*/  IADD3 R16, PT, PT, R14, -0x1, RZ ;  /* 0xffffffff0e107810 */ /* 0x000fc80007ffe0ff */
[----:B------:R-:W-:-:S07]  /*2bc0*/  ISETP.GE.AND P1, PT, R16, RZ, PT ;  /* 0x000000ff1000720c */ /* 0x000fce0003f26270 */
[----:B------:R-:W-:Y:S01]  /*2bd0*/  @P0 IMAD.MOV.U32 R16, RZ, RZ, RZ ;  /* 0x000000ffff100224 */ /* 0x000fe200078e00ff */
[----:B------:R-:W-:Y:S01]  /*2be0*/  @!P0 MOV R16, 0xffffffc0 ;  /* 0xffffffc000108802 */ /* 0x000fe20000000f00 */
[----:B------:R-:W-:-:S04]  /*2bf0*/  @!P0 FFMA R10, R10, 1.84467440737095516160e+19, RZ ;  /* 0x5f8000000a0a8823 */ /* 0x000fc800000000ff */
[----:B------:R-:W-:Y:S01]  /*2c00*/  @!P1 FFMA R17, R13, 1.84467440737095516160e+19, RZ ;  /* 0x5f8000000d119823 */ /* 0x000fe200000000ff */
[----:B------:R-:W-:-:S07]  /*2c10*/  @!P1 VIADD R16, R16, 0x40 ;  /* 0x0000004010109836 */ /* 0x000fce0000000000 */
.L_x_168:
[----:B------:R-:W-:Y:S01]  /*2c20*/  LEA R18, R14, 0xc0800000, 0x17 ;  /* 0xc08000000e127811 */ /* 0x000fe200078eb8ff */
[----:B------:R-:W-:Y:S01]  /*2c30*/  VIADD R19, R19, 0xffffff81 ;  /* 0xffffff8113137836 */ /* 0x000fe20000000000 */
[----:B------:R-:W-:Y:S02]  /*2c40*/  BSSY.RECONVERGENT B2, `(.L_x_173) ;  /* 0x0000035000027945 */ /* 0x000fe40003800200 */
[----:B------:R-:W-:Y:S01]  /*2c50*/  IADD3 R20, PT, PT, -R18, R17, RZ ;  /* 0x0000001112147210 */ /* 0x000fe20007ffe1ff */
[C---:B------:R-:W-:Y:S01]  /*2c60*/  IMAD R10, R19.reuse, -0x800000, R10 ;  /* 0xff800000130a7824 */ /* 0x040fe200078e020a */
[----:B------:R-:W-:Y:S02]  /*2c70*/  IADD3 R19, PT, PT, R19, 0x7f, -R14 ;  /* 0x0000007f13137810 */ /* 0x000fe40007ffe80e */
[----:B------:R-:W0:Y:S01]  /*2c80*/  MUFU.RCP R17, R20 ;  /* 0x0000001400117308 */ /* 0x000e220000001000 */
[----:B------:R-:W-:Y:S01]  /*2c90*/  FADD.FTZ R21, -R20, -RZ ;  /* 0x800000ff14157221 */ /* 0x000fe20000010100 */
[----:B------:R-:W-:-:S03]  /*2ca0*/  IADD3 R19, PT, PT, R19, R16, RZ ;  /* 0x0000001013137210 */ /* 0x000fc60007ffe0ff */
        /* <DEDUP_REMOVED lines=9> */
[----:B------:R-:W-:-:S05]  /*2d40*/  IMAD.IADD R20, R14, 0x1, R19 ;  /* 0x000000010e147824 */ /* 0x000fca00078e0213 */
[----:B------:R-:W-:-:S04]  /*2d50*/  IADD3 R14, PT, PT, R20, -0x1, RZ ;  /* 0xffffffff140e7810 */ /* 0x000fc80007ffe0ff */
        /* <DEDUP_REMOVED lines=10> */
[C---:B------:R-:W-:Y:S01]  /*2e00*/  VIADD R19, R20.reuse, 0x20 ;  /* 0x0000002014137836 */ /* 0x040fe20000000000 */
[C---:B------:R-:W-:Y:S02]  /*2e10*/  ISETP.NE.AND P4, PT, R20.reuse, RZ, PT ;  /* 0x000000ff1400720c */ /* 0x040fe40003f85270 */
[----:B------:R-:W-:Y:S02]  /*2e20*/  ISETP.NE.AND P1, PT, R20, RZ, PT ;  /* 0x000000ff1400720c */ /* 0x000fe40003f25270 */
[----:B------:R-:W-:Y:S01]  /*2e30*/  LOP3.LUT R16, R14, 0x7fffff, RZ, 0xc0, !PT ;  /* 0x007fffff0e107812 */ /* 0x000fe200078ec0ff */
[CCC-:B------:R-:W-:Y:S01]  /*2e40*/  FFMA.RP R14, R17.reuse, R21.reuse, R18.reuse ;  /* 0x00000015110e7223 */ /* 0x1c0fe20000008012 */
[----:B------:R-:W-:Y:S01]  /*2e50*/  FFMA.RM R17, R17, R21, R18 ;  /* 0x0000001511117223 */ /* 0x000fe20000004012 */
[----:B------:R-:W-:Y:S02]  /*2e60*/  IADD3 R18, PT, PT, -R20, RZ, RZ ;  /* 0x000000ff14127210 */ /* 0x000fe40007ffe1ff */
        /* <DEDUP_REMOVED lines=14> */
.L_x_175:
[----:B------:R-:W-:-:S04]  /*2f50*/  LOP3.LUT R10, R10, 0x80000000, RZ, 0xc0, !PT ;  /* 0x800000000a0a7812 */ /* 0x000fc800078ec0ff */
[----:B------:R-:W-:Y:S01]  /*2f60*/  LOP3.LUT R10, R10, 0x7f800000, RZ, 0xfc, !PT ;  /* 0x7f8000000a0a7812 */ /* 0x000fe200078efcff */
[----:B------:R-:W-:Y:S06]  /*2f70*/  BRA `(.L_x_176) ;  /* 0x0000000000047947 */ /* 0x000fec0003800000 */
.L_x_174:
[----:B------:R-:W-:-:S07]  /*2f80*/  LEA R10, R19, R10, 0x17 ;  /* 0x0000000a130a7211 */ /* 0x000fce00078eb8ff */
.L_x_176:
[----:B------:R-:W-:Y:S05]  /*2f90*/  BSYNC.RECONVERGENT B2 ;  /* 0x0000000000027941 */ /* 0x000fea0003800200 */
.L_x_173:
[----:B------:R-:W-:Y:S05]  /*2fa0*/  BRA `(.L_x_177) ;  /* 0x0000000000207947 */ /* 0x000fea0003800000 */
.L_x_172:
[----:B------:R-:W-:-:S04]  /*2fb0*/  LOP3.LUT R10, R17, 0x80000000, R10, 0x48, !PT ;  /* 0x80000000110a7812 */ /* 0x000fc800078e480a */
[----:B------:R-:W-:Y:S01]  /*2fc0*/  LOP3.LUT R10, R10, 0x7f800000, RZ, 0xfc, !PT ;  /* 0x7f8000000a0a7812 */ /* 0x000fe200078efcff */
[----:B------:R-:W-:Y:S06]  /*2fd0*/  BRA `(.L_x_177) ;  /* 0x0000000000147947 */ /* 0x000fec0003800000 */
.L_x_171:
[----:B------:R-:W-:Y:S01]  /*2fe0*/  LOP3.LUT R10, R17, 0x80000000, R10, 0x48, !PT ;  /* 0x80000000110a7812 */ /* 0x000fe200078e480a */
[----:B------:R-:W-:Y:S06]  /*2ff0*/  BRA `(.L_x_177) ;  /* 0x00000000000c7947 */ /* 0x000fec0003800000 */
.L_x_170:
[----:B------:R-:W0:Y:S01]  /*3000*/  MUFU.RSQ R10, -QNAN ;  /* 0xffc00000000a7908 */ /* 0x000e220000001400 */
[----:B------:R-:W-:Y:S05]  /*3010*/  BRA `(.L_x_177) ;  /* 0x0000000000047947 */ /* 0x000fea0003800000 */
.L_x_169:
[----:B------:R-:W-:-:S07]  /*3020*/  FADD.FTZ R10, R10, R13 ;  /* 0x0000000d0a0a7221 */ /* 0x000fce0000010000 */
.L_x_177:
[----:B------:R-:W-:Y:S05]  /*3030*/  BSYNC.RECONVERGENT B1 ;  /* 0x0000000000017941 */ /* 0x000fea0003800200 */
.L_x_167:
[----:B------:R-:W-:Y:S02]  /*3040*/  HFMA2 R17, -RZ, RZ, 0, 0 ;  /* 0x00000000ff117431 */ /* 0x000fe400000001ff */
[----:B------:R-:W-:-:S04]  /*3050*/  IMAD.MOV.U32 R16, RZ, RZ, R12 ;  /* 0x000000ffff107224 */ /* 0x000fc800078e000c */
[----:B0-----:R-:W-:Y:S05]  /*3060*/  RET.REL.NODEC R16 `(_Z5zmnccPhS_S_iiiiif) ;  /* 0xffffffcc10e47950 */ /* 0x001fea0003c3ffff */
.L_x_178:
        /* <DEDUP_REMOVED lines=9> */
.L_x_186:


//--------------------- .nv.shared.reserved.0     --------------------------
	.section	.nv.shared.reserved.0,"aw",@nobits
	.weak		__nv_reservedSMEM_offset_0_alias
	.size		__nv_reservedSMEM_offset_0_alias, 0, 64
	.other		__nv_reservedSMEM_offset_0_alias,@"STO_CUDA_RESERVED_SHARED STV_DEFAULT"
__nv_reservedSMEM_offset_0_alias:
	.zero		0
	.zero		64


//--------------------- .nv.constant0._Z9normalizePfS_PhS0_ffffii --------------------------
	.section	.nv.constant0._Z9normalizePfS_PhS0_ffffii,"a",@progbits
	.sectionflags	@""
	.align	4
.nv.constant0._Z9normalizePfS_PhS0_ffffii:
	.zero		952


//--------------------- .nv.constant0._Z14normalized_ssdPhS_S_iiiiifffff --------------------------
	.section	.nv.constant0._Z14normalized_ssdPhS_S_iiiiifffff,"a",@progbits
	.sectionflags	@""
	.align	4
.nv.constant0._Z14normalized_ssdPhS_S_iiiiifffff:
	.zero		960


//--------------------- .nv.constant0._Z12global_zmnccPhS_S_iiiiifffff --------------------------
	.section	.nv.constant0._Z12global_zmnccPhS_S_iiiiifffff,"a",@progbits
	.sectionflags	@""
	.align	4
.nv.constant0._Z12global_zmnccPhS_S_iiiiifffff:
	.zero		960


//--------------------- .nv.constant0._Z3nccPhS_S_iiiiif --------------------------
	.section	.nv.constant0._Z3nccPhS_S_iiiiif,"a",@progbits
	.sectionflags	@""
	.align	4
.nv.constant0._Z3nccPhS_S_iiiiif:
	.zero		944


//--------------------- .nv.constant0._Z3ssdPhS_S_iiiiifi --------------------------
	.section	.nv.constant0._Z3ssdPhS_S_iiiiifi,"a",@progbits
	.sectionflags	@""
	.align	4
.nv.constant0._Z3ssdPhS_S_iiiiifi:
	.zero		948


//--------------------- .nv.constant0._Z5zmnccPhS_S_iiiiif --------------------------
	.section	.nv.constant0._Z5zmnccPhS_S_iiiiif,"a",@progbits
	.sectionflags	@""
	.align	4
.nv.constant0._Z5zmnccPhS_S_iiiiif:
	.zero		944


//--------------------- SYMBOLS --------------------------

	.type		.nv.reservedSmem.offset0,@object
	.size		.nv.reservedSmem.offset0,0x4
